def matmul_kernel(
    a_ptr,
    b_ptr,
    c_ptr,
    M,
    N,
    K,
    stride_am,
    stride_ak,
    stride_bk,
    stride_bn,
    stride_cm,
    stride_cn,
    BLOCK_M: tl.constexpr,
    BLOCK_N: tl.constexpr,
    BLOCK_K: tl.constexpr,
    GROUP_M: tl.constexpr,
):
    pid = tl.program_id(axis=0)
    num_pid_m = tl.cdiv(M, BLOCK_M)
    num_pid_n = tl.cdiv(N, BLOCK_N)
    num_pid_in_group = GROUP_M * num_pid_n
    group_id = pid // num_pid_in_group
    first_pid_m = group_id * GROUP_M
    group_size_m = min(num_pid_m - first_pid_m, GROUP_M)
    pid_m = first_pid_m + ((pid % num_pid_in_group) % group_size_m)
    pid_n = (pid % num_pid_in_group) // group_size_m

    offs_am = (pid_m * BLOCK_M + tl.arange(0, BLOCK_M)) % M
    offs_bn = (pid_n * BLOCK_N + tl.arange(0, BLOCK_N)) % N
    offs_k = tl.arange(0, BLOCK_K)
    a_ptrs = a_ptr + offs_am[:, None] * stride_am + offs_k[None, :] * stride_ak
    b_ptrs = b_ptr + offs_k[:, None] * stride_bk + offs_bn[None, :] * stride_bn

    acc = tl.zeros((BLOCK_M, BLOCK_N), dtype=tl.float32)
    for kk in range(0, tl.cdiv(K, BLOCK_K)):
        a = tl.load(a_ptrs, mask=offs_k[None, :] < K - kk * BLOCK_K, other=0.0)
        b = tl.load(b_ptrs, mask=offs_k[:, None] < K - kk * BLOCK_K, other=0.0)
        acc = tl.dot(a, b, acc)
        a_ptrs += BLOCK_K * stride_ak
        b_ptrs += BLOCK_K * stride_bk

    c = acc.to(c_ptr.dtype.element_ty)
    offs_cm = pid_m * BLOCK_M + tl.arange(0, BLOCK_M)
    offs_cn = pid_n * BLOCK_N + tl.arange(0, BLOCK_N)
    c_ptrs = c_ptr + offs_cm[:, None] * stride_cm + offs_cn[None, :] * stride_cn
    mask = (offs_cm[:, None] < M) & (offs_cn[None, :] < N)
    tl.store(c_ptrs, c, mask=mask)

# config = {"BLOCK_K": 32, "BLOCK_M": 128, "BLOCK_N": 128, "GROUP_M": 8, "arch": "sm_100", "dtype": "fp8e4m3", "num_ctas": 2, "num_stages": 3, "num_warps": 4}
# arch = sm_100


// ===== COMPILED SASS (sm_100a) =====

	.target	sm_100a

	.elftype	@"ET_EXEC"


//--------------------- .note.nv.tkinfo           --------------------------
	.section	.note.nv.tkinfo,"",@"SHT_NOTE"
	.sectionflags	@"SHF_NOTE_NV_TKINFO"
	.tkinfo
        /*0018*/ 	.word	0x00000081
        /*0030*/ 	.string	""
        /*0030*/ 	.string	"ptxas-blackwell"
        /*0030*/ 	.string	"Cuda compilation tools, release 12.9, V12.9.86"
        /*0030*/ 	.string	"Build cuda_12.9.r12.9/compiler.36037853_0"
        /*0030*/ 	.string	"-v  -suppress-debug-info  -lineinfo  -arch sm_100a "



//--------------------- .note.nv.cuver            --------------------------
	.section	.note.nv.cuver,"",@"SHT_NOTE"
	.sectionflags	@"SHF_NOTE_NV_CUVER"
        /*0018*/ 	.short	0x0001
        /*001a*/ 	.short	0x0064
        /*001c*/ 	.short	0x0001
        /*001e*/ 	.short	0x0000
        /*0020*/ 	.short	0x0001
        /*0022*/ 	.short	0x0000


//--------------------- .nv.info                  --------------------------
	.section	.nv.info,"",@"SHT_CUDA_INFO"
	.align	4


	//----- nvinfo : EIATTR_REGCOUNT
	.align		4
        /*0000*/ 	.byte	0x04, 0x2f
        /*0002*/ 	.short	(.L_4 - .L_3)
	.align		4
.L_3:
        /*0004*/ 	.word	index@(matmul_kernel)
        /*0008*/ 	.word	0x000000ee


	//----- nvinfo : EIATTR_FRAME_SIZE
	.align		4
.L_4:
        /*000c*/ 	.byte	0x04, 0x11
        /*000e*/ 	.short	(.L_6 - .L_5)
	.align		4
.L_5:
        /*0010*/ 	.word	index@($__internal_2_$__cuda_sm10x_tcgen05_guardrail_trap_unallocated_columns_being_dealloced)
        /*0014*/ 	.word	0x00000000


	//----- nvinfo : EIATTR_FRAME_SIZE
	.align		4
.L_6:
        /*0018*/ 	.byte	0x04, 0x11
        /*001a*/ 	.short	(.L_8 - .L_7)
	.align		4
.L_7:
        /*001c*/ 	.word	index@($__internal_1_$__cuda_sm10x_tcgen05_guardrail_trap_phase_invalid_during_alloc)
        /*0020*/ 	.word	0x00000000


	//----- nvinfo : EIATTR_FRAME_SIZE
	.align		4
.L_8:
        /*0024*/ 	.byte	0x04, 0x11
        /*0026*/ 	.short	(.L_10 - .L_9)
	.align		4
.L_9:
        /*0028*/ 	.word	index@($__internal_0_$__cuda_sm10x_tcgen05_guardrail_trap_col_being_dealloced_not_returned_by_alloc)
        /*002c*/ 	.word	0x00000000


	//----- nvinfo : EIATTR_FRAME_SIZE
	.align		4
.L_10:
        /*0030*/ 	.byte	0x04, 0x11
        /*0032*/ 	.short	(.L_12 - .L_11)
	.align		4
.L_11:
        /*0034*/ 	.word	index@(matmul_kernel)
        /*0038*/ 	.word	0x00000000


	//----- nvinfo : EIATTR_MIN_STACK_SIZE
	.align		4
.L_12:
        /*003c*/ 	.byte	0x04, 0x12
        /*003e*/ 	.short	(.L_14 - .L_13)
	.align		4
.L_13:
        /*0040*/ 	.word	index@(matmul_kernel)
        /*0044*/ 	.word	0x00000000
.L_14:


//--------------------- .nv.info.matmul_kernel    --------------------------
	.section	.nv.info.matmul_kernel,"",@"SHT_CUDA_INFO"
	.sectionflags	@""
	.align	4


	//----- nvinfo : EIATTR_CUDA_API_VERSION
	.align		4
        /*0000*/ 	.byte	0x04, 0x37
        /*0002*/ 	.short	(.L_16 - .L_15)
.L_15:
        /*0004*/ 	.word	0x00000081


	//----- nvinfo : EIATTR_KPARAM_INFO
	.align		4
.L_16:
        /*0008*/ 	.byte	0x04, 0x17
        /*000a*/ 	.short	(.L_18 - .L_17)
.L_17:
        /*000c*/ 	.word	0x00000000
        /*0010*/ 	.short	0x000d
        /*0012*/ 	.short	0x0048
        /*0014*/ 	.byte	0x00, 0xf4, 0x21, 0x00


	//----- nvinfo : EIATTR_KPARAM_INFO
	.align		4
.L_18:
        /*0018*/ 	.byte	0x04, 0x17
        /*001a*/ 	.short	(.L_20 - .L_19)
.L_19:
        /*001c*/ 	.word	0x00000000
        /*0020*/ 	.short	0x000c
        /*0022*/ 	.short	0x0040
        /*0024*/ 	.byte	0x00, 0xf4, 0x21, 0x00


	//----- nvinfo : EIATTR_KPARAM_INFO
	.align		4
.L_20:
        /*0028*/ 	.byte	0x04, 0x17
        /*002a*/ 	.short	(.L_22 - .L_21)
.L_21:
        /*002c*/ 	.word	0x00000000
        /*0030*/ 	.short	0x000b
        /*0032*/ 	.short	0x0038
        /*0034*/ 	.byte	0x00, 0xf0, 0x11, 0x00


	//----- nvinfo : EIATTR_KPARAM_INFO
	.align		4
.L_22:
        /*0038*/ 	.byte	0x04, 0x17
        /*003a*/ 	.short	(.L_24 - .L_23)
.L_23:
        /*003c*/ 	.word	0x00000000
        /*0040*/ 	.short	0x000a
        /*0042*/ 	.short	0x0034
        /*0044*/ 	.byte	0x00, 0xf0, 0x11, 0x00


	//----- nvinfo : EIATTR_KPARAM_INFO
	.align		4
.L_24:
        /*0048*/ 	.byte	0x04, 0x17
        /*004a*/ 	.short	(.L_26 - .L_25)
.L_25:
        /*004c*/ 	.word	0x00000000
        /*0050*/ 	.short	0x0009
        /*0052*/ 	.short	0x0030
        /*0054*/ 	.byte	0x00, 0xf0, 0x11, 0x00


	//----- nvinfo : EIATTR_KPARAM_INFO
	.align		4
.L_26:
        /*0058*/ 	.byte	0x04, 0x17
        /*005a*/ 	.short	(.L_28 - .L_27)
.L_27:
        /*005c*/ 	.word	0x00000000
        /*0060*/ 	.short	0x0008
        /*0062*/ 	.short	0x002c
        /*0064*/ 	.byte	0x00, 0xf0, 0x11, 0x00


	//----- nvinfo : EIATTR_KPARAM_INFO
	.align		4
.L_28:
        /*0068*/ 	.byte	0x04, 0x17
        /*006a*/ 	.short	(.L_30 - .L_29)
.L_29:
        /*006c*/ 	.word	0x00000000
        /*0070*/ 	.short	0x0007
        /*0072*/ 	.short	0x0028
        /*0074*/ 	.byte	0x00, 0xf0, 0x11, 0x00


	//----- nvinfo : EIATTR_KPARAM_INFO
	.align		4
.L_30:
        /*0078*/ 	.byte	0x04, 0x17
        /*007a*/ 	.short	(.L_32 - .L_31)
.L_31:
        /*007c*/ 	.word	0x00000000
        /*0080*/ 	.short	0x0006
        /*0082*/ 	.short	0x0024
        /*0084*/ 	.byte	0x00, 0xf0, 0x11, 0x00


	//----- nvinfo : EIATTR_KPARAM_INFO
	.align		4
.L_32:
        /*0088*/ 	.byte	0x04, 0x17
        /*008a*/ 	.short	(.L_34 - .L_33)
.L_33:
        /*008c*/ 	.word	0x00000000
        /*0090*/ 	.short	0x0005
        /*0092*/ 	.short	0x0020
        /*0094*/ 	.byte	0x00, 0xf0, 0x11, 0x00


	//----- nvinfo : EIATTR_KPARAM_INFO
	.align		4
.L_34:
        /*0098*/ 	.byte	0x04, 0x17
        /*009a*/ 	.short	(.L_36 - .L_35)
.L_35:
        /*009c*/ 	.word	0x00000000
        /*00a0*/ 	.short	0x0004
        /*00a2*/ 	.short	0x001c
        /*00a4*/ 	.byte	0x00, 0xf0, 0x11, 0x00


	//----- nvinfo : EIATTR_KPARAM_INFO
	.align		4
.L_36:
        /*00a8*/ 	.byte	0x04, 0x17
        /*00aa*/ 	.short	(.L_38 - .L_37)
.L_37:
        /*00ac*/ 	.word	0x00000000
        /*00b0*/ 	.short	0x0003
        /*00b2*/ 	.short	0x0018
        /*00b4*/ 	.byte	0x00, 0xf0, 0x11, 0x00


	//----- nvinfo : EIATTR_KPARAM_INFO
	.align		4
.L_38:
        /*00b8*/ 	.byte	0x04, 0x17
        /*00ba*/ 	.short	(.L_40 - .L_39)
.L_39:
        /*00bc*/ 	.word	0x00000000
        /*00c0*/ 	.short	0x0002
        /*00c2*/ 	.short	0x0010
        /*00c4*/ 	.byte	0x00, 0xf4, 0x21, 0x00


	//----- nvinfo : EIATTR_KPARAM_INFO
	.align		4
.L_40:
        /*00c8*/ 	.byte	0x04, 0x17
        /*00ca*/ 	.short	(.L_42 - .L_41)
.L_41:
        /*00cc*/ 	.word	0x00000000
        /*00d0*/ 	.short	0x0001
        /*00d2*/ 	.short	0x0008
        /*00d4*/ 	.byte	0x00, 0xf4, 0x21, 0x00


	//----- nvinfo : EIATTR_KPARAM_INFO
	.align		4
.L_42:
        /*00d8*/ 	.byte	0x04, 0x17
        /*00da*/ 	.short	(.L_44 - .L_43)
.L_43:
        /*00dc*/ 	.word	0x00000000
        /*00e0*/ 	.short	0x0000
        /*00e2*/ 	.short	0x0000
        /*00e4*/ 	.byte	0x00, 0xf4, 0x21, 0x00


	//----- nvinfo : EIATTR_EXPLICIT_CLUSTER
	.align		4
.L_44:
        /*00e8*/ 	.byte	0x01, 0x3e
	.zero		2


	//----- nvinfo : EIATTR_CTA_PER_CLUSTER
	.align		4
        /*00ec*/ 	.byte	0x04, 0x3d
        /*00ee*/ 	.short	(.L_46 - .L_45)
.L_45:
        /*00f0*/ 	.word	0x00000002
        /*00f4*/ 	.word	0x00000001
        /*00f8*/ 	.word	0x00000001


	//----- nvinfo : EIATTR_AT_ENTRY_FRAGMENTS
	.align		4
.L_46:
        /*00fc*/ 	.byte	0x04, 0x4f
        /*00fe*/ 	.short	(.L_48 - .L_47)


	//   ....[0]....
.L_47:
        /*0100*/ 	.word	0x00000004


	//----- nvinfo : EIATTR_RESERVED_SMEM_USED
	.align		4
.L_48:
        /*0104*/ 	.byte	0x01, 0x41
	.zero		2


	//----- nvinfo : EIATTR_SPARSE_MMA_MASK
	.align		4
        /*0108*/ 	.byte	0x03, 0x50
        /*010a*/ 	.short	0x0000


	//----- nvinfo : EIATTR_TCGEN05_1CTA_USED
	.align		4
        /*010c*/ 	.byte	0x01, 0x51
	.zero		2


	//----- nvinfo : EIATTR_MAXREG_COUNT
	.align		4
        /*0110*/ 	.byte	0x03, 0x1b
        /*0112*/ 	.short	0x00ff


	//----- nvinfo : EIATTR_NUM_BARRIERS
	.align		4
        /*0114*/ 	.byte	0x02, 0x4c
        /*0116*/ 	.byte	0x01
	.zero		1


	//----- nvinfo : EIATTR_INT_WARP_WIDE_INSTR_OFFSETS
	.align		4
        /*0118*/ 	.byte	0x04, 0x31
        /*011a*/ 	.short	(.L_50 - .L_49)


	//   ....[0]....
.L_49:
        /*011c*/ 	.word	0x00000c80


	//   ....[1]....
        /*0120*/ 	.word	0x00000d30


	//   ....[2]....
        /*0124*/ 	.word	0x000034a0


	//   ....[3]....
        /*0128*/ 	.word	0x00007040


	//   ....[4]....
        /*012c*/ 	.word	0x00007090


	//----- nvinfo : EIATTR_COOP_GROUP_MASK_REGIDS
	.align		4
.L_50:
        /*0130*/ 	.byte	0x04, 0x29
        /*0132*/ 	.short	(.L_52 - .L_51)


	//   ....[0]....
.L_51:
        /*0134*/ 	.word	0xffffffff


	//   ....[1]....
        /*0138*/ 	.word	0xffffffff


	//   ....[2]....
        /*013c*/ 	.word	0xffffffff


	//   ....[3]....
        /*0140*/ 	.word	0xffffffff


	//----- nvinfo : EIATTR_COOP_GROUP_INSTR_OFFSETS
	.align		4
.L_52:
        /*0144*/ 	.byte	0x04, 0x28
        /*0146*/ 	.short	(.L_54 - .L_53)


	//   ....[0]....
.L_53:
        /*0148*/ 	.word	0x00000060


	//   ....[1]....
        /*014c*/ 	.word	0x00000320


	//   ....[2]....
        /*0150*/ 	.word	0x00006ed0


	//   ....[3]....
        /*0154*/ 	.word	0x00007140


	//----- nvinfo : EIATTR_VRC_CTA_INIT_COUNT
	.align		4
.L_54:
        /*0158*/ 	.byte	0x02, 0x4a
        /*015a*/ 	.byte	0x80
	.zero		1


	//----- nvinfo : EIATTR_MBARRIER_INSTR_OFFSETS
	.align		4
        /*015c*/ 	.byte	0x04, 0x39
        /*015e*/ 	.short	(.L_56 - .L_55)


	//   ....[0]....
.L_55:
        /*0160*/ 	.word	0x00000e10
        /*0164*/ 	.word	0x000000ff
        /*0168*/ 	.word	0x00000000
        /*016c*/ 	.short	0x0100
        /*016e*/ 	.byte	0x0d
	.zero		1


	//   ....[1]....
        /*0170*/ 	.word	0x00003500
        /*0174*/ 	.word	0x000000ff
        /*0178*/ 	.word	0x00003008
        /*017c*/ 	.short	0x0100
        /*017e*/ 	.byte	0x10
	.zero		1


	//   ....[2]....
        /*0180*/ 	.word	0x00003d40
        /*0184*/ 	.word	0x000000ff
        /*0188*/ 	.word	0x00000000
        /*018c*/ 	.short	0x010a
        /*018e*/ 	.byte	0x0d
	.zero		1


	//   ....[3]....
        /*0190*/ 	.word	0x00004fa0
        /*0194*/ 	.word	0x000000ff
        /*0198*/ 	.word	0x00000000
        /*019c*/ 	.short	0x010a
        /*019e*/ 	.byte	0x0d
	.zero		1


	//   ....[4]....
        /*01a0*/ 	.word	0x000050e0
        /*01a4*/ 	.word	0x000000ff
        /*01a8*/ 	.word	0x00003000
        /*01ac*/ 	.short	0x0108
        /*01ae*/ 	.byte	0x10
	.zero		1


	//   ....[5]....
        /*01b0*/ 	.word	0x00005170
        /*01b4*/ 	.word	0x000000ff
        /*01b8*/ 	.word	0x00003008
        /*01bc*/ 	.short	0x0108
        /*01be*/ 	.byte	0x10
	.zero		1


	//   ....[6]....
        /*01c0*/ 	.word	0x00007160
        /*01c4*/ 	.word	0x000000ff
        /*01c8*/ 	.word	0x00000000
        /*01cc*/ 	.short	0x010a
        /*01ce*/ 	.byte	0x0d
	.zero		1


	//   ....[7]....
        /*01d0*/ 	.word	0x00007190
        /*01d4*/ 	.word	0x000000ff
        /*01d8*/ 	.word	0x00000000
        /*01dc*/ 	.short	0x010a
        /*01de*/ 	.byte	0x0d
	.zero		1


	//----- nvinfo : EIATTR_NUM_MBARRIERS
	.align		4
.L_56:
        /*01e0*/ 	.byte	0x03, 0x38
        /*01e2*/ 	.short	0x0002


	//----- nvinfo : EIATTR_EXIT_INSTR_OFFSETS
	.align		4
        /*01e4*/ 	.byte	0x04, 0x1c
        /*01e6*/ 	.short	(.L_58 - .L_57)


	//   ....[0]....
.L_57:
        /*01e8*/ 	.word	0x00007150


	//----- nvinfo : EIATTR_REQNTID
	.align		4
.L_58:
        /*01ec*/ 	.byte	0x04, 0x10
        /*01ee*/ 	.short	(.L_60 - .L_59)
.L_59:
        /*01f0*/ 	.word	0x00000080
        /*01f4*/ 	.word	0x00000001
        /*01f8*/ 	.word	0x00000001


	//----- nvinfo : EIATTR_CRS_STACK_SIZE
	.align		4
.L_60:
        /*01fc*/ 	.byte	0x04, 0x1e
        /*01fe*/ 	.short	(.L_62 - .L_61)
.L_61:
        /*0200*/ 	.word	0x00000000


	//----- nvinfo : EIATTR_CBANK_PARAM_SIZE
	.align		4
.L_62:
        /*0204*/ 	.byte	0x03, 0x19
        /*0206*/ 	.short	0x0050


	//----- nvinfo : EIATTR_PARAM_CBANK
	.align		4
        /*0208*/ 	.byte	0x04, 0x0a
        /*020a*/ 	.short	(.L_64 - .L_63)
	.align		4
.L_63:
        /*020c*/ 	.word	index@(.nv.constant0.matmul_kernel)
        /*0210*/ 	.short	0x0380
        /*0212*/ 	.short	0x0050


	//----- nvinfo : EIATTR_SW_WAR
	.align		4
.L_64:
        /*0214*/ 	.byte	0x04, 0x36
        /*0216*/ 	.short	(.L_66 - .L_65)
.L_65:
        /*0218*/ 	.word	0x00000008
.L_66:


//--------------------- .nv.compat                --------------------------
	.section	.nv.compat,"",@"SHT_CUDA_COMPAT_INFO"
	.align	4
        /*0000*/ 	.byte	0x02, 0x02, 0x02, 0x00, 0x02, 0x05, 0x05, 0x00, 0x02, 0x03, 0x00, 0x00, 0x02, 0x06, 0x01, 0x00


//--------------------- .nv.callgraph             --------------------------
	.section	.nv.callgraph,"",@"SHT_CUDA_CALLGRAPH"
	.align	4
	.sectionentsize	8
	.align		4
        /*0000*/ 	.word	0x00000000
	.align		4
        /*0004*/ 	.word	0xffffffff
	.align		4
        /*0008*/ 	.word	0x00000000
	.align		4
        /*000c*/ 	.word	0xfffffffe
	.align		4
        /*0010*/ 	.word	0x00000000
	.align		4
        /*0014*/ 	.word	0xfffffffd
	.align		4
        /*0018*/ 	.word	0x00000000
	.align		4
        /*001c*/ 	.word	0xfffffffc


//--------------------- .text.matmul_kernel       --------------------------
	.section	.text.matmul_kernel,"ax",@progbits
	.align	128
        .global         matmul_kernel
        .type           matmul_kernel,@function
        .size           matmul_kernel,(.L_x_20 - matmul_kernel)
        .other          matmul_kernel,@"STO_CUDA_ENTRY STV_DEFAULT"
matmul_kernel:
.text.matmul_kernel:
[----:B------:R-:W0:Y:S01]  /*0000*/  LDC R1, c[0x0][0x37c] ;  /* 0x0000df00ff017b82 */ /* 0x000e220000000800 */
[----:B------:R-:W1:Y:S01]  /*0010*/  S2R R72, SR_TID.X ;  /* 0x0000000000487919 */ /* 0x000e620000002100 */
[----:B------:R-:W2:Y:S01]  /*0020*/  LDCU.64 UR18, c[0x0][0x358] ;  /* 0x00006b00ff1277ac */ /* 0x000ea20008000a00 */
[----:B-1----:R-:W-:-:S13]  /*0030*/  ISETP.GE.U32.AND P1, PT, R72, 0x20, PT ;  /* 0x000000204800780c */ /* 0x002fda0003f26070 */
[----:B--2---:R-:W-:Y:S05]  /*0040*/  @P1 BRA `(.L_x_0) ;  /* 0x0000000000b81947 */ /* 0x004fea0003800000 */
[----:B------:R-:W1:Y:S01]  /*0050*/  S2UR UR6, SR_CgaCtaId ;  /* 0x00000000000679c3 */ /* 0x000e620000008800 */
[----:B------:R-:W-:Y:S01]  /*0060*/  NOP ;  /* 0x0000000000007918 */ /* 0x000fe20000000000 */
[----:B------:R-:W-:Y:S02]  /*0070*/  UMOV UR4, 0x40 ;  /* 0x0000004000047882 */ /* 0x000fe40000000000 */
[----:B-1----:R-:W-:-:S09]  /*0080*/  ULEA UR4, UR6, UR4, 0x18 ;  /* 0x0000000406047291 */ /* 0x002fd2000f8ec0ff */
[----:B------:R-:W1:Y:S01]  /*0090*/  LDS.U8 R0, [UR4] ;  /* 0x00000004ff007984 */ /* 0x000e620008000000 */
[----:B------:R-:W-:Y:S02]  /*00a0*/  UMOV UR4, 0x400 ;  /* 0x0000040000047882 */ /* 0x000fe40000000000 */
[----:B------:R-:W-:Y:S01]  /*00b0*/  ULEA UR4, UR6, UR4, 0x18 ;  /* 0x0000000406047291 */ /* 0x000fe2000f8ec0ff */
[----:B-1----:R-:W-:-:S13]  /*00c0*/  ISETP.NE.AND P0, PT, R0, RZ, PT ;  /* 0x000000ff0000720c */ /* 0x002fda0003f05270 */
[----:B------:R-:W-:Y:S05]  /*00d0*/  @P0 BRA `(.L_x_1) ;  /* 0x00000000007c0947 */ /* 0x000fea0003800000 */
[----:B------:R-:W-:-:S13]  /*00e0*/  ELECT P0, URZ, PT ;  /* 0x0000000000ff782f */ /* 0x000fda0003800000 */
[----:B------:R-:W-:Y:S05]  /*00f0*/  @!P0 BRA `(.L_x_2) ;  /* 0x0000000000848947 */ /* 0x000fea0003800000 */
[----:B------:R-:W-:Y:S01]  /*0100*/  UMOV UR5, 0x2 ;  /* 0x0000000200057882 */ /* 0x000fe20000000000 */
[----:B------:R-:W-:Y:S02]  /*0110*/  IMAD.MOV.U32 R4, RZ, RZ, 0x1 ;  /* 0x00000001ff047424 */ /* 0x000fe400078e00ff */
[----:B------:R-:W-:Y:S02]  /*0120*/  IMAD.MOV.U32 R5, RZ, RZ, 0x3 ;  /* 0x00000003ff057424 */ /* 0x000fe400078e00ff */
[----:B------:R-:W-:Y:S04]  /*0130*/  DEPBAR.LE SB1, 0x36 ;  /* 0x00009d800000791a */ /* 0x000fe80000000000 */
[----:B------:R-:W1:Y:S02]  /*0140*/  UTCATOMSWS.FIND_AND_SET.ALIGN UP0, UR5, UR5 ;  /* 0x00000005000575e3 */ /* 0x000e640008000800 */
[----:B-1----:R-:W-:-:S04]  /*0150*/  PLOP3.LUT P0, PT, PT, PT, UP0, 0x80, 0x8 ;  /* 0x000000000008781c */ /* 0x002fc80003f0f008 */
[----:B------:R-:W-:-:S04]  /*0160*/  SEL R0, RZ, 0xffffffff, !P0 ;  /* 0xffffffffff007807 */ /* 0x000fc80004000000 */
[----:B------:R-:W-:Y:S01]  /*0170*/  ISETP.NE.AND P0, PT, R0, RZ, PT ;  /* 0x000000ff0000720c */ /* 0x000fe20003f05270 */
[----:B------:R-:W-:-:S12]  /*0180*/  IMAD.U32 R0, RZ, RZ, UR5 ;  /* 0x00000005ff007e24 */ /* 0x000fd8000f8e00ff */
[----:B------:R-:W-:Y:S05]  /*0190*/  @P0 BRA `(.L_x_3) ;  /* 0x0000000000240947 */ /* 0x000fea0003800000 */
.L_x_4:
[----:B------:R-:W-:Y:S05]  /*01a0*/  NANOSLEEP 0x64 ;  /* 0x000000640000795d */ /* 0x000fea0003800000 */
[----:B------:R-:W-:-:S05]  /*01b0*/  UMOV UR5, 0x2 ;  /* 0x0000000200057882 */ /* 0x000fca0000000000 */
[----:B------:R-:W-:Y:S04]  /*01c0*/  DEPBAR.LE SB1, 0x36 ;  /* 0x00009d800000791a */ /* 0x000fe80000000000 */
[----:B------:R-:W1:Y:S02]  /*01d0*/  UTCATOMSWS.FIND_AND_SET.ALIGN UP0, UR5, UR5 ;  /* 0x00000005000575e3 */ /* 0x000e640008000800 */
[----:B-1----:R-:W-:-:S04]  /*01e0*/  PLOP3.LUT P0, PT, PT, PT, UP0, 0x80, 0x8 ;  /* 0x000000000008781c */ /* 0x002fc80003f0f008 */
[----:B------:R-:W-:-:S04]  /*01f0*/  SEL R0, RZ, 0xffffffff, !P0 ;  /* 0xffffffffff007807 */ /* 0x000fc80004000000 */
[----:B------:R-:W-:Y:S01]  /*0200*/  ISETP.NE.AND P0, PT, R0, RZ, PT ;  /* 0x000000ff0000720c */ /* 0x000fe20003f05270 */
[----:B------:R-:W-:-:S12]  /*0210*/  IMAD.U32 R0, RZ, RZ, UR5 ;  /* 0x00000005ff007e24 */ /* 0x000fd8000f8e00ff */
[----:B------:R-:W-:Y:S05]  /*0220*/  @!P0 BRA `(.L_x_4) ;  /* 0xfffffffc00dc8947 */ /* 0x000fea000383ffff */
.L_x_3:
[C---:B------:R-:W-:Y:S01]  /*0230*/  VIADD R3, R0.reuse, 0x10 ;  /* 0x0000001000037836 */ /* 0x040fe20000000000 */
[----:B------:R-:W-:Y:S01]  /*0240*/  UMOV UR5, 0x50 ;  /* 0x0000005000057882 */ /* 0x000fe20000000000 */
[----:B------:R-:W-:Y:S01]  /*0250*/  SHF.L.U32 R2, R5, R0, RZ ;  /* 0x0000000005027219 */ /* 0x000fe200000006ff */
[----:B------:R-:W-:Y:S01]  /*0260*/  ULEA UR5, UR6, UR5, 0x18 ;  /* 0x0000000506057291 */ /* 0x000fe2000f8ec0ff */
[----:B------:R-:W-:Y:S01]  /*0270*/  IMAD.SHL.U32 R0, R0, 0x20, RZ ;  /* 0x0000002000007824 */ /* 0x000fe200078e00ff */
[----:B------:R-:W-:-:S04]  /*0280*/  SHF.L.U32 R3, R4, R3, RZ ;  /* 0x0000000304037219 */ /* 0x000fc800000006ff */
[----:B------:R-:W-:-:S05]  /*0290*/  LOP3.LUT R2, R3, R2, RZ, 0xfc, !PT ;  /* 0x0000000203027212 */ /* 0x000fca00078efcff */
[----:B------:R1:W-:Y:S04]  /*02a0*/  ATOMS.OR RZ, [UR5], R2 ;  /* 0x00000002ffff798c */ /* 0x0003e8000b000005 */
[----:B------:R1:W-:Y:S01]  /*02b0*/  STS [UR4], R0 ;  /* 0x00000000ff007988 */ /* 0x0003e20008000804 */
[----:B------:R-:W-:Y:S05]  /*02c0*/  BRA `(.L_x_2) ;  /* 0x0000000000107947 */ /* 0x000fea0003800000 */
.L_x_1:
[----:B------:R-:W-:Y:S01]  /*02d0*/  IMAD.MOV.U32 R0, RZ, RZ, -0x1 ;  /* 0xffffffffff007424 */ /* 0x000fe200078e00ff */
[----:B------:R-:W-:-:S04]  /*02e0*/  MOV R2, 0x310 ;  /* 0x0000031000027802 */ /* 0x000fc80000000f00 */
[----:B------:R1:W-:Y:S03]  /*02f0*/  STS [UR4], R0 ;  /* 0x00000000ff007988 */ /* 0x0003e60008000804 */
[----:B01----:R-:W-:Y:S05]  /*0300*/  CALL.REL.NOINC `($__internal_1_$__cuda_sm10x_tcgen05_guardrail_trap_phase_invalid_during_alloc) ;  /* 0x0000006c00b87944 */ /* 0x003fea0003c00000 */
.L_x_2:
[----:B------:R-:W-:Y:S05]  /*0310*/  WARPSYNC.ALL ;  /* 0x0000000000007948 */ /* 0x000fea0003800000 */
[----:B------:R-:W-:Y:S01]  /*0320*/  NOP ;  /* 0x0000000000007918 */ /* 0x000fe20000000000 */
.L_x_0:
[----:B------:R-:W2:Y:S08]  /*0330*/  LDC.64 R52, c[0x0][0x398] ;  /* 0x0000e600ff347b82 */ /* 0x000eb00000000a00 */
[----:B------:R-:W3:Y:S02]  /*0340*/  S2UR UR5, SR_CgaSize ;  /* 0x00000000000579c3 */ /* 0x000ee40000008a00 */
[----:B---3--:R-:W-:-:S12]  /*0350*/  UIMAD UR5, UR5, -0xa0, URZ ;  /* 0xffffff60050578a4 */ /* 0x008fd8000f8e02ff */
[----:B------:R-:W3:Y:S01]  /*0360*/  LDCU UR5, c[0x0][UR5+0x2b0] ;  /* 0x00005600050577ac */ /* 0x000ee20008000800 */
[----:B------:R-:W4:Y:S01]  /*0370*/  S2R R14, SR_CgaCtaId ;  /* 0x00000000000e7919 */ /* 0x000f220000008800 */
[----:B------:R-:W-:Y:S02]  /*0380*/  LOP3.LUT R66, R72, 0x7f, RZ, 0xc0, !PT ;  /* 0x0000007f48427812 */ /* 0x000fe400078ec0ff */
[----:B------:R-:W-:Y:S01]  /*0390*/  SHF.R.U32.HI R16, RZ, 0x5, R72 ;  /* 0x00000005ff107819 */ /* 0x000fe20000011648 */
[----:B------:R-:W5:Y:S01]  /*03a0*/  S2UR UR4, SR_CTAID.X ;  /* 0x00000000000479c3 */ /* 0x000f620000002500 */
[----:B-12---:R-:W-:Y:S01]  /*03b0*/  VIADD R0, R53, 0x7f ;  /* 0x0000007f35007836 */ /* 0x006fe20000000000 */
[----:B------:R-:W-:Y:S02]  /*03c0*/  IABS R13, R52 ;  /* 0x00000034000d7213 */ /* 0x000fe40000000000 */
[----:B------:R-:W-:Y:S02]  /*03d0*/  IABS R8, R53 ;  /* 0x0000003500087213 */ /* 0x000fe40000000000 */
[----:B------:R-:W-:-:S02]  /*03e0*/  SHF.R.S32.HI R3, RZ, 0x1f, R0 ;  /* 0x0000001fff037819 */ /* 0x000fc40000011400 */
[----:B-----5:R-:W-:Y:S01]  /*03f0*/  I2FP.F32.U32 R5, UR4 ;  /* 0x0000000400057c45 */ /* 0x020fe20008201000 */
[----:B------:R-:W1:Y:S01]  /*0400*/  S2UR UR4, SR_CgaCtaId ;  /* 0x00000000000479c3 */ /* 0x000e620000008800 */
[----:B------:R-:W-:-:S03]  /*0410*/  LEA.HI R3, R3, R0, RZ, 0x7 ;  /* 0x0000000003037211 */ /* 0x000fc600078f38ff */
[----:B---3--:R-:W-:Y:S01]  /*0420*/  FMUL R5, R5, UR5 ;  /* 0x0000000505057c20 */ /* 0x008fe20008400000 */
[----:B------:R-:W-:-:S05]  /*0430*/  SHF.R.S32.HI R3, RZ, 0x7, R3 ;  /* 0x00000007ff037819 */ /* 0x000fca0000011403 */
[----:B------:R-:W-:Y:S01]  /*0440*/  IMAD.SHL.U32 R4, R3, 0x8, RZ ;  /* 0x0000000803047824 */ /* 0x000fe200078e00ff */
[----:B------:R-:W-:Y:S04]  /*0450*/  F2I.U32.TRUNC.NTZ R5, R5 ;  /* 0x0000000500057305 */ /* 0x000fe8000020f000 */
[----:B------:R-:W-:-:S04]  /*0460*/  IABS R7, R4 ;  /* 0x0000000400077213 */ /* 0x000fc80000000000 */
[----:B------:R-:W2:Y:S08]  /*0470*/  I2F.RP R0, R7 ;  /* 0x0000000700007306 */ /* 0x000eb00000209400 */
[----:B--2---:R-:W2:Y:S02]  /*0480*/  MUFU.RCP R0, R0 ;  /* 0x0000000000007308 */ /* 0x004ea40000001000 */
[----:B--2---:R-:W-:Y:S01]  /*0490*/  VIADD R2, R0, 0xffffffe ;  /* 0x0ffffffe00027836 */ /* 0x004fe20000000000 */
[----:B------:R-:W-:-:S05]  /*04a0*/  IABS R0, R5 ;  /* 0x0000000500007213 */ /* 0x000fca0000000000 */
[----:B------:R2:W3:Y:S02]  /*04b0*/  F2I.FTZ.U32.TRUNC.NTZ R3, R2 ;  /* 0x0000000200037305 */ /* 0x0004e4000021f000 */
[----:B--2---:R-:W-:Y:S02]  /*04c0*/  IMAD.MOV.U32 R2, RZ, RZ, RZ ;  /* 0x000000ffff027224 */ /* 0x004fe400078e00ff */
[----:B---3--:R-:W-:-:S04]  /*04d0*/  IMAD.MOV R6, RZ, RZ, -R3 ;  /* 0x000000ffff067224 */ /* 0x008fc800078e0a03 */
[----:B------:R-:W-:Y:S01]  /*04e0*/  IMAD R9, R6, R7, RZ ;  /* 0x0000000706097224 */ /* 0x000fe200078e02ff */
[----:B------:R-:W-:-:S03]  /*04f0*/  IABS R6, R4 ;  /* 0x0000000400067213 */ /* 0x000fc60000000000 */
[----:B------:R-:W-:-:S04]  /*0500*/  IMAD.HI.U32 R3, R3, R9, R2 ;  /* 0x0000000903037227 */ /* 0x000fc800078e0002 */
[----:B------:R-:W-:Y:S02]  /*0510*/  IMAD.MOV R2, RZ, RZ, -R6 ;  /* 0x000000ffff027224 */ /* 0x000fe400078e0a06 */
[----:B------:R-:W-:-:S04]  /*0520*/  IMAD.HI.U32 R3, R3, R0, RZ ;  /* 0x0000000003037227 */ /* 0x000fc800078e00ff */
[----:B------:R-:W-:Y:S01]  /*0530*/  IMAD R0, R3, R2, R0 ;  /* 0x0000000203007224 */ /* 0x000fe200078e0200 */
[----:B------:R-:W-:Y:S04]  /*0540*/  BAR.SYNC.DEFER_BLOCKING 0x0 ;  /* 0x0000000000007b1d */ /* 0x000fe80000010000 */
[----:B------:R-:W-:-:S13]  /*0550*/  ISETP.GT.U32.AND P2, PT, R7, R0, PT ;  /* 0x000000000700720c */ /* 0x000fda0003f44070 */
[----:B------:R-:W-:Y:S02]  /*0560*/  @!P2 IMAD.IADD R0, R0, 0x1, -R7 ;  /* 0x000000010000a824 */ /* 0x000fe400078e0a07 */
[----:B------:R-:W-:Y:S01]  /*0570*/  @!P2 VIADD R3, R3, 0x1 ;  /* 0x000000010303a836 */ /* 0x000fe20000000000 */
[----:B------:R-:W-:Y:S02]  /*0580*/  ISETP.NE.AND P2, PT, R4, RZ, PT ;  /* 0x000000ff0400720c */ /* 0x000fe40003f45270 */
[----:B------:R-:W-:Y:S02]  /*0590*/  ISETP.GE.U32.AND P0, PT, R0, R7, PT ;  /* 0x000000070000720c */ /* 0x000fe40003f06070 */
[----:B------:R-:W-:-:S04]  /*05a0*/  LOP3.LUT R0, R5, R4, RZ, 0x3c, !PT ;  /* 0x0000000405007212 */ /* 0x000fc800078e3cff */
[----:B------:R-:W-:Y:S01]  /*05b0*/  ISETP.GE.AND P3, PT, R0, RZ, PT ;  /* 0x000000ff0000720c */ /* 0x000fe20003f66270 */
[----:B------:R-:W-:-:S06]  /*05c0*/  VIADD R0, R52, 0x7f ;  /* 0x0000007f34007836 */ /* 0x000fcc0000000000 */
[----:B------:R-:W-:-:S04]  /*05d0*/  @P0 VIADD R3, R3, 0x1 ;  /* 0x0000000103030836 */ /* 0x000fc80000000000 */
[----:B------:R-:W-:Y:S01]  /*05e0*/  IMAD.MOV.U32 R2, RZ, RZ, R3 ;  /* 0x000000ffff027224 */ /* 0x000fe200078e0003 */
[----:B------:R-:W-:-:S03]  /*05f0*/  SHF.R.S32.HI R3, RZ, 0x1f, R0 ;  /* 0x0000001fff037819 */ /* 0x000fc60000011400 */
[----:B------:R-:W-:Y:S01]  /*0600*/  @!P3 IMAD.MOV R2, RZ, RZ, -R2 ;  /* 0x000000ffff02b224 */ /* 0x000fe200078e0a02 */
[----:B------:R-:W-:Y:S02]  /*0610*/  @!P2 LOP3.LUT R2, RZ, R4, RZ, 0x33, !PT ;  /* 0x00000004ff02a212 */ /* 0x000fe400078e33ff */
[----:B------:R-:W-:-:S03]  /*0620*/  LEA.HI R3, R3, R0, RZ, 0x7 ;  /* 0x0000000003037211 */ /* 0x000fc600078f38ff */
[----:B------:R-:W-:Y:S02]  /*0630*/  IMAD.SHL.U32 R10, R2, 0x8, RZ ;  /* 0x00000008020a7824 */ /* 0x000fe400078e00ff */
[----:B------:R-:W-:-:S03]  /*0640*/  IMAD.MOV R2, RZ, RZ, -R2 ;  /* 0x000000ffff027224 */ /* 0x000fc600078e0a02 */
[----:B------:R-:W-:Y:S01]  /*0650*/  LEA.HI.SX32 R3, R3, -R10, 0x19 ;  /* 0x8000000a03037211 */ /* 0x000fe200078fcaff */
[----:B------:R-:W-:-:S03]  /*0660*/  IMAD R12, R4, R2, R5 ;  /* 0x00000002040c7224 */ /* 0x000fc600078e0205 */
[----:B------:R-:W-:Y:S02]  /*0670*/  VIMNMX R11, PT, PT, R3, 0x8, PT ;  /* 0x00000008030b7848 */ /* 0x000fe40003fe0100 */
[----:B------:R-:W-:Y:S02]  /*0680*/  IABS R9, R12 ;  /* 0x0000000c00097213 */ /* 0x000fe40000000000 */
[-C--:B------:R-:W-:Y:S02]  /*0690*/  IABS R7, R11.reuse ;  /* 0x0000000b00077213 */ /* 0x080fe40000000000 */
[----:B------:R-:W-:Y:S02]  /*06a0*/  IABS R4, R11 ;  /* 0x0000000b00047213 */ /* 0x000fe40000000000 */
[----:B------:R-:W2:Y:S08]  /*06b0*/  I2F.RP R0, R7 ;  /* 0x0000000700007306 */ /* 0x000eb00000209400 */
[----:B--2---:R-:W2:Y:S02]  /*06c0*/  MUFU.RCP R0, R0 ;  /* 0x0000000000007308 */ /* 0x004ea40000001000 */
[----:B--2---:R-:W-:-:S02]  /*06d0*/  VIADD R3, R0, 0xffffffe ;  /* 0x0ffffffe00037836 */ /* 0x004fc40000000000 */
[----:B------:R-:W-:-:S04]  /*06e0*/  IMAD.MOV R0, RZ, RZ, -R4 ;  /* 0x000000ffff007224 */ /* 0x000fc800078e0a04 */
[----:B------:R-:W2:Y:S02]  /*06f0*/  F2I.FTZ.U32.TRUNC.NTZ R3, R3 ;  /* 0x0000000300037305 */ /* 0x000ea4000021f000 */
[----:B--2---:R-:W-:-:S04]  /*0700*/  IMAD.MOV R6, RZ, RZ, -R3 ;  /* 0x000000ffff067224 */ /* 0x004fc800078e0a03 */
[----:B------:R-:W-:Y:S02]  /*0710*/  IMAD.MOV.U32 R2, RZ, RZ, R6 ;  /* 0x000000ffff027224 */ /* 0x000fe400078e0006 */
[----:B------:R-:W2:Y:S02]  /*0720*/  I2F.RP R6, R8 ;  /* 0x0000000800067306 */ /* 0x000ea40000209400 */
[----:B------:R-:W-:Y:S02]  /*0730*/  IMAD R5, R2, R7, RZ ;  /* 0x0000000702057224 */ /* 0x000fe400078e02ff */
[----:B------:R-:W-:-:S04]  /*0740*/  IMAD.MOV.U32 R2, RZ, RZ, RZ ;  /* 0x000000ffff027224 */ /* 0x000fc800078e00ff */
[----:B------:R-:W-:Y:S02]  /*0750*/  IMAD.HI.U32 R2, R3, R5, R2 ;  /* 0x0000000503027227 */ /* 0x000fe400078e0002 */
[----:B------:R-:W3:Y:S04]  /*0760*/  I2F.RP R3, R13 ;  /* 0x0000000d00037306 */ /* 0x000ee80000209400 */
[----:B------:R-:W-:-:S04]  /*0770*/  IMAD.HI.U32 R2, R2, R9, RZ ;  /* 0x0000000902027227 */ /* 0x000fc800078e00ff */
[----:B------:R-:W-:Y:S01]  /*0780*/  IMAD R0, R2, R0, R9 ;  /* 0x0000000002007224 */ /* 0x000fe200078e0209 */
[----:B--2---:R-:W-:Y:S04]  /*0790*/  MUFU.RCP R6, R6 ;  /* 0x0000000600067308 */ /* 0x004fe80000001000 */
[----:B------:R-:W-:-:S04]  /*07a0*/  ISETP.GT.U32.AND P2, PT, R7, R0, PT ;  /* 0x000000000700720c */ /* 0x000fc80003f44070 */
[----:B---3--:R-:W2:Y:S09]  /*07b0*/  MUFU.RCP R3, R3 ;  /* 0x0000000300037308 */ /* 0x008eb20000001000 */
[----:B------:R-:W-:Y:S02]  /*07c0*/  @!P2 IMAD.IADD R0, R0, 0x1, -R7 ;  /* 0x000000010000a824 */ /* 0x000fe400078e0a07 */
[----:B------:R-:W-:Y:S01]  /*07d0*/  @!P2 VIADD R2, R2, 0x1 ;  /* 0x000000010202a836 */ /* 0x000fe20000000000 */
[----:B------:R-:W-:-:S02]  /*07e0*/  ISETP.NE.AND P2, PT, R11, RZ, PT ;  /* 0x000000ff0b00720c */ /* 0x000fc40003f45270 */
[----:B------:R-:W-:Y:S02]  /*07f0*/  ISETP.GE.U32.AND P0, PT, R0, R7, PT ;  /* 0x000000070000720c */ /* 0x000fe40003f06070 */
[----:B------:R-:W-:Y:S01]  /*0800*/  LOP3.LUT R0, R12, R11, RZ, 0x3c, !PT ;  /* 0x0000000b0c007212 */ /* 0x000fe200078e3cff */
[----:B--2---:R-:W-:-:S03]  /*0810*/  VIADD R4, R3, 0xffffffe ;  /* 0x0ffffffe03047836 */ /* 0x004fc60000000000 */
[----:B------:R-:W-:Y:S01]  /*0820*/  ISETP.GE.AND P3, PT, R0, RZ, PT ;  /* 0x000000ff0000720c */ /* 0x000fe20003f66270 */
[----:B------:R2:W3:Y:S01]  /*0830*/  F2I.FTZ.U32.TRUNC.NTZ R5, R4 ;  /* 0x0000000400057305 */ /* 0x0004e2000021f000 */
[----:B------:R-:W-:-:S04]  /*0840*/  MOV R0, 0x400 ;  /* 0x0000040000007802 */ /* 0x000fc80000000f00 */
[----:B------:R-:W-:Y:S01]  /*0850*/  R2UR UR16, R0 ;  /* 0x00000000001072ca */ /* 0x000fe200000e0000 */
[----:B------:R-:W-:Y:S02]  /*0860*/  @P0 VIADD R2, R2, 0x1 ;  /* 0x0000000102020836 */ /* 0x000fe40000000000 */
[----:B--2---:R-:W-:Y:S02]  /*0870*/  IMAD.MOV.U32 R4, RZ, RZ, RZ ;  /* 0x000000ffff047224 */ /* 0x004fe400078e00ff */
[----:B------:R-:W-:-:S04]  /*0880*/  IMAD.MOV.U32 R9, RZ, RZ, R2 ;  /* 0x000000ffff097224 */ /* 0x000fc800078e0002 */
[----:B------:R-:W-:Y:S01]  /*0890*/  @!P3 IMAD.MOV R9, RZ, RZ, -R9 ;  /* 0x000000ffff09b224 */ /* 0x000fe200078e0a09 */
[----:B------:R-:W-:Y:S01]  /*08a0*/  @!P2 LOP3.LUT R9, RZ, R11, RZ, 0x33, !PT ;  /* 0x0000000bff09a212 */ /* 0x000fe200078e33ff */
[----:B---3--:R-:W-:Y:S02]  /*08b0*/  IMAD.MOV R2, RZ, RZ, -R5 ;  /* 0x000000ffff027224 */ /* 0x008fe400078e0a05 */
[----:B-1----:R-:W-:Y:S02]  /*08c0*/  ULEA UR16, UR4, UR16, 0x18 ;  /* 0x0000001004107291 */ /* 0x002fe4000f8ec0ff */
[----:B------:R-:W-:-:S04]  /*08d0*/  IMAD.MOV R0, RZ, RZ, -R9 ;  /* 0x000000ffff007224 */ /* 0x000fc800078e0a09 */
[----:B------:R-:W-:-:S04]  /*08e0*/  IMAD R0, R11, R0, R12 ;  /* 0x000000000b007224 */ /* 0x000fc800078e020c */
[----:B------:R-:W-:Y:S02]  /*08f0*/  IMAD.IADD R3, R10, 0x1, R0 ;  /* 0x000000010a037824 */ /* 0x000fe400078e0200 */
[----:B------:R-:W-:Y:S01]  /*0900*/  IMAD.MOV.U32 R0, RZ, RZ, R2 ;  /* 0x000000ffff007224 */ /* 0x000fe200078e0002 */
[----:B------:R-:W1:Y:S01]  /*0910*/  LDS R10, [UR16] ;  /* 0x00000010ff0a7984 */ /* 0x000e620008000800 */
[----:B------:R-:W-:Y:S02]  /*0920*/  IMAD R2, R3, 0x80, R66 ;  /* 0x0000008003027824 */ /* 0x000fe400078e0242 */
[----:B------:R-:W-:Y:S02]  /*0930*/  IMAD R3, R0, R13, RZ ;  /* 0x0000000d00037224 */ /* 0x000fe400078e02ff */
[----:B------:R-:W-:Y:S01]  /*0940*/  VIADD R0, R6, 0xffffffe ;  /* 0x0ffffffe06007836 */ /* 0x000fe20000000000 */
[----:B------:R-:W-:Y:S01]  /*0950*/  IABS R6, R2 ;  /* 0x0000000200067213 */ /* 0x000fe20000000000 */
[----:B------:R-:W-:-:S02]  /*0960*/  IMAD.HI.U32 R4, R5, R3, R4 ;  /* 0x0000000305047227 */ /* 0x000fc400078e0004 */
[----:B------:R2:W3:Y:S02]  /*0970*/  F2I.FTZ.U32.TRUNC.NTZ R5, R0 ;  /* 0x0000000000057305 */ /* 0x0004e4000021f000 */
[----:B----4-:R-:W-:Y:S02]  /*0980*/  IMAD.SHL.U32 R3, R14, 0x40, RZ ;  /* 0x000000400e037824 */ /* 0x010fe400078e00ff */
[----:B------:R-:W-:-:S04]  /*0990*/  IMAD.HI.U32 R4, R4, R6, RZ ;  /* 0x0000000604047227 */ /* 0x000fc800078e00ff */
[----:B------:R-:W-:Y:S02]  /*09a0*/  IMAD.MOV R7, RZ, RZ, -R4 ;  /* 0x000000ffff077224 */ /* 0x000fe400078e0a04 */
[----:B------:R-:W-:Y:S02]  /*09b0*/  IMAD.SHL.U32 R4, R16, 0x200000, RZ ;  /* 0x0020000010047824 */ /* 0x000fe400078e00ff */
[----:B------:R-:W-:Y:S02]  /*09c0*/  IMAD R6, R13, R7, R6 ;  /* 0x000000070d067224 */ /* 0x000fe400078e0206 */
[----:B--2---:R-:W-:Y:S01]  /*09d0*/  IMAD.SHL.U32 R0, R9, 0x80, RZ ;  /* 0x0000008009007824 */ /* 0x004fe200078e00ff */
[----:B------:R-:W-:Y:S01]  /*09e0*/  LOP3.LUT R4, R4, 0x600000, RZ, 0xc0, !PT ;  /* 0x0060000004047812 */ /* 0x000fe200078ec0ff */
[----:B------:R-:W2:Y:S01]  /*09f0*/  LDC R9, c[0x0][0x3a0] ;  /* 0x0000e800ff097b82 */ /* 0x000ea20000000800 */
[----:B---3--:R-:W-:-:S07]  /*0a00*/  IMAD.MOV R11, RZ, RZ, -R5 ;  /* 0x000000ffff0b7224 */ /* 0x008fce00078e0a05 */
[----:B------:R-:W-:Y:S01]  /*0a10*/  BAR.SYNC.DEFER_BLOCKING 0x0 ;  /* 0x0000000000007b1d */ /* 0x000fe20000010000 */
[----:B------:R-:W-:Y:S01]  /*0a20*/  IMAD.IADD R7, R16, 0x1, R3 ;  /* 0x0000000110077824 */ /* 0x000fe200078e0203 */
[----:B------:R-:W-:Y:S01]  /*0a30*/  ISETP.GT.U32.AND P0, PT, R13, R6, PT ;  /* 0x000000060d00720c */ /* 0x000fe20003f04070 */
[----:B------:R-:W-:Y:S01]  /*0a40*/  IMAD R11, R11, R8, RZ ;  /* 0x000000080b0b7224 */ /* 0x000fe200078e02ff */
[----:B------:R-:W-:Y:S01]  /*0a50*/  R2UR UR12, R4 ;  /* 0x00000000040c72ca */ /* 0x000fe200000e0000 */
[----:B------:R-:W-:Y:S01]  /*0a60*/  IMAD.MOV.U32 R4, RZ, RZ, RZ ;  /* 0x000000ffff047224 */ /* 0x000fe200078e00ff */
[----:B------:R-:W-:-:S03]  /*0a70*/  LOP3.LUT R12, R0, 0x43, R7, 0xf8, !PT ;  /* 0x00000043000c7812 */ /* 0x000fc600078ef807 */
[----:B------:R-:W-:Y:S01]  /*0a80*/  IMAD.HI.U32 R11, R5, R11, R4 ;  /* 0x0000000b050b7227 */ /* 0x000fe200078e0004 */
[----:B------:R-:W-:Y:S02]  /*0a90*/  IABS R47, R12 ;  /* 0x0000000c002f7213 */ /* 0x000fe40000000000 */
[C---:B------:R-:W-:Y:S02]  /*0aa0*/  LOP3.LUT R57, R12.reuse, 0x4, RZ, 0xfc, !PT ;  /* 0x000000040c397812 */ /* 0x040fe400078efcff */
[----:B------:R-:W-:Y:S01]  /*0ab0*/  LOP3.LUT R56, R12, 0x8, RZ, 0xfc, !PT ;  /* 0x000000080c387812 */ /* 0x000fe200078efcff */
[----:B------:R-:W-:Y:S01]  /*0ac0*/  @!P0 IMAD.IADD R6, R6, 0x1, -R13 ;  /* 0x0000000106068824 */ /* 0x000fe200078e0a0d */
[----:B-1----:R-:W-:Y:S01]  /*0ad0*/  R2UR UR17, R10 ;  /* 0x000000000a1172ca */ /* 0x002fe200000e0000 */
[----:B------:R-:W-:Y:S01]  /*0ae0*/  IMAD.HI.U32 R4, R11, R47, RZ ;  /* 0x0000002f0b047227 */ /* 0x000fe200078e00ff */
[----:B------:R-:W-:Y:S02]  /*0af0*/  IABS R45, R57 ;  /* 0x00000039002d7213 */ /* 0x000fe40000000000 */
[----:B------:R-:W-:Y:S01]  /*0b00*/  IABS R10, R56 ;  /* 0x00000038000a7213 */ /* 0x000fe20000000000 */
[----:B------:R-:W-:Y:S01]  /*0b10*/  IMAD.MOV R7, RZ, RZ, -R4 ;  /* 0x000000ffff077224 */ /* 0x000fe200078e0a04 */
[----:B------:R-:W-:Y:S01]  /*0b20*/  ISETP.GT.U32.AND P2, PT, R13, R6, PT ;  /* 0x000000060d00720c */ /* 0x000fe20003f44070 */
[----:B------:R-:W-:-:S12]  /*0b30*/  @P1 BRA `(.L_x_5) ;  /* 0x0000000000181947 */ /* 0x000fd80003800000 */
[----:B------:R-:W-:Y:S01]  /*0b40*/  ELECT P0, URZ, PT ;  /* 0x0000000000ff782f */ /* 0x000fe20003800000 */
[----:B------:R-:W-:Y:S01]  /*0b50*/  IMAD.MOV.U32 R4, RZ, RZ, 0x1 ;  /* 0x00000001ff047424 */ /* 0x000fe200078e00ff */
[----:B------:R-:W-:Y:S11]  /*0b60*/  UVIRTCOUNT.DEALLOC.SMPOOL 0x80 ;  /* 0x000000800000784c */ /* 0x000ff60000000000 */
[----:B------:R-:W-:-:S04]  /*0b70*/  @P0 MOV R5, 0x40 ;  /* 0x0000004000050802 */ /* 0x000fc80000000f00 */
[----:B------:R-:W-:-:S05]  /*0b80*/  @P0 LEA R5, R14, R5, 0x18 ;  /* 0x000000050e050211 */ /* 0x000fca00078ec0ff */
[----:B------:R1:W-:Y:S02]  /*0b90*/  @P0 STS.U8 [R5], R4 ;  /* 0x0000000405000388 */ /* 0x0003e40000000000 */
.L_x_5:
[----:B------:R-:W-:Y:S01]  /*0ba0*/  UIADD3 UR12, UPT, UPT, UR17, UR12, URZ ;  /* 0x0000000c110c7290 */ /* 0x000fe2000fffe0ff */
[----:B------:R-:W-:Y:S01]  /*0bb0*/  ISETP.NE.U32.AND P3, PT, R66, RZ, PT ;  /* 0x000000ff4200720c */ /* 0x000fe20003f65070 */
[C---:B-1----:R-:W-:Y:S01]  /*0bc0*/  IMAD.HI.U32 R4, R11.reuse, R45, RZ ;  /* 0x0000002d0b047227 */ /* 0x042fe200078e00ff */
[----:B------:R-:W-:Y:S01]  /*0bd0*/  ISETP.GE.AND P4, PT, R2, RZ, PT ;  /* 0x000000ff0200720c */ /* 0x000fe20003f86270 */
[----:B------:R-:W-:Y:S01]  /*0be0*/  UMOV UR4, 0x1 ;  /* 0x0000000100047882 */ /* 0x000fe20000000000 */
[----:B------:R-:W-:Y:S01]  /*0bf0*/  ISETP.NE.AND P0, PT, R52, RZ, PT ;  /* 0x000000ff3400720c */ /* 0x000fe20003f05270 */
[----:B------:R-:W-:Y:S01]  /*0c00*/  IMAD.HI.U32 R5, R11, R10, RZ ;  /* 0x0000000a0b057227 */ /* 0x000fe200078e00ff */
[----:B------:R-:W1:Y:S01]  /*0c10*/  LDCU UR5, c[0x0][0x3a4] ;  /* 0x00007480ff0577ac */ /* 0x000e620008000800 */
[----:B------:R-:W-:Y:S01]  /*0c20*/  PRMT R19, RZ, 0x7610, R19 ;  /* 0x00007610ff137816 */ /* 0x000fe20000000013 */
[----:B------:R-:W-:Y:S01]  /*0c30*/  STTM.x64 tmem[UR12], RZ ;  /* 0x000000ff000079ed */ /* 0x000fe2000834000c */
[----:B------:R-:W3:Y:S01]  /*0c40*/  FENCE.VIEW.ASYNC.T ;  /* 0x00000000000073c6 */ /* 0x000ee20000000200 */
[----:B------:R-:W-:Y:S01]  /*0c50*/  IMAD.MOV R4, RZ, RZ, -R4 ;  /* 0x000000ffff047224 */ /* 0x000fe200078e0a04 */
[----:B------:R-:W-:Y:S01]  /*0c60*/  UIADD3 UR10, UPT, UPT, UR16, 0x3000, URZ ;  /* 0x00003000100a7890 */ /* 0x000fe2000fffe0ff */
[----:B------:R-:W-:Y:S01]  /*0c70*/  IMAD.MOV R5, RZ, RZ, -R5 ;  /* 0x000000ffff057224 */ /* 0x000fe200078e0a05 */
[----:B---3--:R-:W-:Y:S01]  /*0c80*/  VOTEU.ALL UP0, P3 ;  /* 0x0000000000ff7886 */ /* 0x008fe20001800000 */
[----:B------:R-:W-:Y:S01]  /*0c90*/  @!P2 IMAD.IADD R6, R6, 0x1, -R13 ;  /* 0x000000010606a824 */ /* 0x000fe200078e0a0d */
[----:B------:R-:W3:Y:S01]  /*0ca0*/  LDCU.128 UR20, c[0x0][0x380] ;  /* 0x00007000ff1477ac */ /* 0x000ee20008000c00 */
[----:B------:R-:W-:-:S02]  /*0cb0*/  IMAD R45, R8, R4, R45 ;  /* 0x00000004082d7224 */ /* 0x000fc400078e022d */
[----:B------:R-:W-:Y:S01]  /*0cc0*/  IMAD R13, R8, R5, R10 ;  /* 0x00000005080d7224 */ /* 0x000fe200078e020a */
[----:B------:R-:W-:-:S04]  /*0cd0*/  @!UP0 UIADD3 UR6, UPT, UPT, -UR4, 0x100000, URZ ;  /* 0x0010000004068890 */ /* 0x000fc8000fffe1ff */
[----:B------:R-:W-:Y:S02]  /*0ce0*/  @!UP0 USHF.L.U32 UR7, UR6, 0xb, URZ ;  /* 0x0000000b06078899 */ /* 0x000fe400080006ff */
[----:B------:R-:W-:Y:S01]  /*0cf0*/  @!UP0 USHF.L.U32 UR6, UR6, 0x1, URZ ;  /* 0x0000000106068899 */ /* 0x000fe200080006ff */
[C---:B--2---:R-:W-:Y:S01]  /*0d00*/  VIADD R4, R9.reuse, 0xffffffff ;  /* 0xffffffff09047836 */ /* 0x044fe20000000000 */
[----:B------:R-:W-:Y:S01]  /*0d10*/  UMOV UR13, UR10 ;  /* 0x0000000a000d7c82 */ /* 0x000fe20008000000 */
[----:B------:R-:W-:Y:S01]  /*0d20*/  VIADD R5, R9, 0xfffffffe ;  /* 0xfffffffe09057836 */ /* 0x000fe20000000000 */
[----:B------:R-:W-:Y:S01]  /*0d30*/  VOTEU.ALL UP1, P3 ;  /* 0x0000000000ff7886 */ /* 0x000fe20001820000 */
[----:B------:R-:W-:Y:S01]  /*0d40*/  BAR.SYNC.DEFER_BLOCKING 0x0 ;  /* 0x0000000000007b1d */ /* 0x000fe20000010000 */
[----:B------:R-:W-:Y:S01]  /*0d50*/  @!P4 IMAD.MOV R6, RZ, RZ, -R6 ;  /* 0x000000ffff06c224 */ /* 0x000fe200078e0a06 */
[----:B------:R-:W-:Y:S01]  /*0d60*/  ISETP.GE.U32.AND P4, PT, R4, 0x7fffffe0, PT ;  /* 0x7fffffe00400780c */ /* 0x000fe20003f86070 */
[----:B------:R-:W-:Y:S01]  /*0d70*/  IMAD R47, R8, R7, R47 ;  /* 0x00000007082f7224 */ /* 0x000fe200078e022f */
[----:B------:R-:W-:Y:S01]  /*0d80*/  ISETP.GE.U32.AND P5, PT, R5, 0x7fffffdf, PT ;  /* 0x7fffffdf0500780c */ /* 0x000fe20003fa6070 */
[----:B------:R-:W-:-:S03]  /*0d90*/  VIADD R7, R9, 0xfffffffd ;  /* 0xfffffffd09077836 */ /* 0x000fc60000000000 */
[----:B------:R-:W2:Y:S01]  /*0da0*/  LDC.64 R4, c[0x0][0x3a8] ;  /* 0x0000ea00ff047b82 */ /* 0x000ea20000000a00 */
[----:B------:R-:W-:Y:S01]  /*0db0*/  @!P0 LOP3.LUT R6, RZ, R52, RZ, 0x33, !PT ;  /* 0x00000034ff068212 */ /* 0x000fe200078e33ff */
[----:B------:R-:W-:Y:S01]  /*0dc0*/  VIADD R10, R9, 0xfffffffb ;  /* 0xfffffffb090a7836 */ /* 0x000fe20000000000 */
[----:B------:R-:W-:Y:S01]  /*0dd0*/  ISETP.GE.U32.AND P0, PT, R7, 0x7fffffde, PT ;  /* 0x7fffffde0700780c */ /* 0x000fe20003f06070 */
[----:B------:R-:W-:Y:S02]  /*0de0*/  VIADD R7, R9, 0xfffffffc ;  /* 0xfffffffc09077836 */ /* 0x000fe40000000000 */
[----:B-1----:R-:W-:Y:S01]  /*0df0*/  IMAD R15, R6, UR5, RZ ;  /* 0x00000005060f7c24 */ /* 0x002fe2000f8e02ff */
[----:B------:R-:W1:Y:S02]  /*0e00*/  FENCE.VIEW.ASYNC.S ;  /* 0x00000000000073c6 */ /* 0x000e640000000000 */
[----:B-1----:R1:W4:Y:S02]  /*0e10*/  @!UP1 SYNCS.EXCH.64 URZ, [UR13], UR6 ;  /* 0x000000060dff95b2 */ /* 0x0023240008000100 */
[----:B------:R-:W-:-:S02]  /*0e20*/  SHF.R.S32.HI R14, RZ, 0x1f, R15 ;  /* 0x0000001fff0e7819 */ /* 0x000fc4000001140f */
[----:B------:R-:W-:Y:S02]  /*0e30*/  PRMT R17, RZ, 0x7610, R17 ;  /* 0x00007610ff117816 */ /* 0x000fe40000000011 */
[----:B------:R-:W-:Y:S01]  /*0e40*/  PRMT R20, RZ, 0x7610, R20 ;  /* 0x00007610ff147816 */ /* 0x000fe20000000014 */
[C---:B--2---:R-:W-:Y:S01]  /*0e50*/  IMAD.SHL.U32 R69, R4.reuse, 0x2, RZ ;  /* 0x0000000204457824 */ /* 0x044fe200078e00ff */
[----:B---3--:R-:W-:Y:S01]  /*0e60*/  IADD3 R6, P6, PT, R15, UR20, RZ ;  /* 0x000000140f067c10 */ /* 0x008fe2000ffde0ff */
[C---:B------:R-:W-:Y:S01]  /*0e70*/  IMAD R71, R4.reuse, 0x3, RZ ;  /* 0x0000000304477824 */ /* 0x040fe200078e02ff */
[----:B------:R-:W-:Y:S02]  /*0e80*/  ISETP.GE.U32.AND P2, PT, R7, 0x7fffffdd, PT ;  /* 0x7fffffdd0700780c */ /* 0x000fe40003f46070 */
[----:B------:R-:W-:Y:S01]  /*0e90*/  PRMT R18, RZ, 0x7610, R18 ;  /* 0x00007610ff127816 */ /* 0x000fe20000000012 */
[----:B------:R-:W-:Y:S01]  /*0ea0*/  IMAD.SHL.U32 R77, R4, 0x4, RZ ;  /* 0x00000004044d7824 */ /* 0x000fe200078e00ff */
[----:B------:R-:W-:Y:S01]  /*0eb0*/  IADD3.X R7, PT, PT, R14, UR21, RZ, P6, !PT ;  /* 0x000000150e077c10 */ /* 0x000fe2000b7fe4ff */
[----:B----4-:R-:W-:Y:S01]  /*0ec0*/  BAR.SYNC.DEFER_BLOCKING 0x0 ;  /* 0x0000000000007b1d */ /* 0x010fe20000010000 */
[----:B------:R-:W-:-:S02]  /*0ed0*/  SHF.R.S32.HI R67, RZ, 0x1f, R4 ;  /* 0x0000001fff437819 */ /* 0x000fc40000011404 */
[----:B------:R-:W-:Y:S02]  /*0ee0*/  IADD3 R22, P6, PT, R6, R4, RZ ;  /* 0x0000000406167210 */ /* 0x000fe40007fde0ff */
[----:B------:R-:W-:Y:S01]  /*0ef0*/  SHF.R.S32.HI R73, RZ, 0x1f, R69 ;  /* 0x0000001fff497819 */ /* 0x000fe20000011445 */
[C---:B------:R-:W-:Y:S02]  /*0f00*/  VIADD R21, R9.reuse, 0xffffffec ;  /* 0xffffffec09157836 */ /* 0x040fe40000000000 */
[C---:B------:R-:W-:Y:S02]  /*0f10*/  VIADD R30, R9.reuse, 0xffffffe5 ;  /* 0xffffffe5091e7836 */ /* 0x040fe40000000000 */
[C---:B------:R-:W-:Y:S02]  /*0f20*/  VIADD R31, R9.reuse, 0xffffffe6 ;  /* 0xffffffe6091f7836 */ /* 0x040fe40000000000 */
[C---:B------:R-:W-:Y:S02]  /*0f30*/  VIADD R35, R9.reuse, 0xffffffe2 ;  /* 0xffffffe209237836 */ /* 0x040fe40000000000 */
[----:B------:R-:W-:-:S02]  /*0f40*/  VIADD R68, R9, 0xffffffe0 ;  /* 0xffffffe009447836 */ /* 0x000fc40000000000 */
[----:B------:R-:W-:Y:S02]  /*0f50*/  VIADD R34, R9, 0xffffffe3 ;  /* 0xffffffe309227836 */ /* 0x000fe40000000000 */
[C---:B------:R-:W-:Y:S02]  /*0f60*/  IMAD R81, R4.reuse, 0x5, RZ ;  /* 0x0000000504517824 */ /* 0x040fe400078e02ff */
[C---:B------:R-:W-:Y:S02]  /*0f70*/  IMAD R85, R4.reuse, 0x6, RZ ;  /* 0x0000000604557824 */ /* 0x040fe400078e02ff */
[C---:B------:R-:W-:Y:S02]  /*0f80*/  IMAD R89, R4.reuse, 0x7, RZ ;  /* 0x0000000704597824 */ /* 0x040fe400078e02ff */
[C---:B------:R-:W-:Y:S01]  /*0f90*/  IMAD.SHL.U32 R91, R4.reuse, 0x8, RZ ;  /* 0x00000008045b7824 */ /* 0x040fe200078e00ff */
[----:B------:R-:W2:Y:S01]  /*0fa0*/  @!P4 LDG.E.U8 R19, desc[UR18][R6.64] ;  /* 0x000000120613c981 */ /* 0x000ea2000c1e1100 */
[----:B------:R-:W-:Y:S01]  /*0fb0*/  IMAD.X R23, R67, 0x1, R7, P6 ;  /* 0x0000000143177824 */ /* 0x000fe200030e0607 */
[-C--:B------:R-:W-:Y:S01]  /*0fc0*/  IADD3 R24, P6, PT, R69, R6.reuse, RZ ;  /* 0x0000000645187210 */ /* 0x080fe20007fde0ff */
[----:B------:R-:W-:Y:S01]  /*0fd0*/  IMAD.SHL.U32 R97, R4, 0x10, RZ ;  /* 0x0000001004617824 */ /* 0x000fe200078e00ff */
[----:B------:R-:W-:Y:S01]  /*0fe0*/  ISETP.GE.U32.AND P4, PT, R10, 0x7fffffdc, PT ;  /* 0x7fffffdc0a00780c */ /* 0x000fe20003f86070 */
[----:B------:R-:W-:Y:S01]  /*0ff0*/  VIADD R10, R9, 0xfffffffa ;  /* 0xfffffffa090a7836 */ /* 0x000fe20000000000 */
[----:B------:R-:W-:Y:S01]  /*1000*/  SHF.R.S32.HI R75, RZ, 0x1f, R71 ;  /* 0x0000001fff4b7819 */ /* 0x000fe20000011447 */
[----:B------:R-:W-:Y:S01]  /*1010*/  IMAD.X R25, R73, 0x1, R7, P6 ;  /* 0x0000000149197824 */ /* 0x000fe200030e0607 */
[----:B------:R-:W-:Y:S01]  /*1020*/  IADD3 R26, P6, PT, R71, R6, RZ ;  /* 0x00000006471a7210 */ /* 0x000fe20007fde0ff */
[----:B------:R3:W4:Y:S01]  /*1030*/  @!P5 LDG.E.U8 R17, desc[UR18][R22.64] ;  /* 0x000000121611d981 */ /* 0x000722000c1e1100 */
[----:B------:R-:W-:Y:S01]  /*1040*/  ISETP.GE.U32.AND P5, PT, R10, 0x7fffffdb, PT ;  /* 0x7fffffdb0a00780c */ /* 0x000fe20003fa6070 */
[----:B------:R-:W-:-:S02]  /*1050*/  VIADD R10, R9, 0xfffffff9 ;  /* 0xfffffff9090a7836 */ /* 0x000fc40000000000 */
[----:B------:R-:W-:Y:S01]  /*1060*/  IMAD R101, R4, 0x9, RZ ;  /* 0x0000000904657824 */ /* 0x000fe200078e02ff */
[----:B------:R5:W2:Y:S01]  /*1070*/  @!P0 LDG.E.U8 R20, desc[UR18][R24.64] ;  /* 0x0000001218148981 */ /* 0x000aa2000c1e1100 */
[----:B------:R-:W-:Y:S01]  /*1080*/  IMAD.X R27, R75, 0x1, R7, P6 ;  /* 0x000000014b1b7824 */ /* 0x000fe200030e0607 */
[----:B------:R-:W-:Y:S01]  /*1090*/  ISETP.GE.U32.AND P0, PT, R10, 0x7fffffda, PT ;  /* 0x7fffffda0a00780c */ /* 0x000fe20003f06070 */
[----:B------:R-:W-:Y:S01]  /*10a0*/  VIADD R10, R9, 0xffffffed ;  /* 0xffffffed090a7836 */ /* 0x000fe20000000000 */
[----:B------:R-:W-:Y:S01]  /*10b0*/  SHF.R.S32.HI R79, RZ, 0x1f, R77 ;  /* 0x0000001fff4f7819 */ /* 0x000fe2000001144d */
[C---:B------:R-:W-:Y:S01]  /*10c0*/  IMAD R105, R4.reuse, 0x18, RZ ;  /* 0x0000001804697824 */ /* 0x040fe200078e02ff */
[----:B------:R0:W2:Y:S01]  /*10d0*/  @!P2 LDG.E.U8 R18, desc[UR18][R26.64] ;  /* 0x000000121a12a981 */ /* 0x0000a2000c1e1100 */
[----:B------:R-:W-:Y:S01]  /*10e0*/  IADD3 R28, P2, PT, R77, R6, RZ ;  /* 0x000000064d1c7210 */ /* 0x000fe20007f5e0ff */
[----:B------:R-:W-:Y:S01]  /*10f0*/  IMAD R109, R4, 0xa, RZ ;  /* 0x0000000a046d7824 */ /* 0x000fe200078e02ff */
[----:B------:R-:W-:Y:S01]  /*1100*/  ISETP.GE.U32.AND P6, PT, R21, 0x7fffffcd, PT ;  /* 0x7fffffcd1500780c */ /* 0x000fe20003fc6070 */
[----:B------:R-:W-:-:S02]  /*1110*/  VIADD R21, R9, 0xffffffee ;  /* 0xffffffee09157836 */ /* 0x000fc40000000000 */
[C---:B------:R-:W-:Y:S02]  /*1120*/  IMAD R113, R4.reuse, 0xb, RZ ;  /* 0x0000000b04717824 */ /* 0x040fe400078e02ff */
[C---:B------:R-:W-:Y:S02]  /*1130*/  IMAD R115, R4.reuse, 0xc, RZ ;  /* 0x0000000c04737824 */ /* 0x040fe400078e02ff */
[C---:B------:R-:W-:Y:S02]  /*1140*/  IMAD R121, R4.reuse, 0xd, RZ ;  /* 0x0000000d04797824 */ /* 0x040fe400078e02ff */
[C---:B------:R-:W-:Y:S02]  /*1150*/  IMAD R125, R4.reuse, 0xe, RZ ;  /* 0x0000000e047d7824 */ /* 0x040fe400078e02ff */
[C---:B------:R-:W-:Y:S02]  /*1160*/  IMAD R127, R4.reuse, 0xf, RZ ;  /* 0x0000000f047f7824 */ /* 0x040fe400078e02ff */
[----:B------:R-:W-:-:S02]  /*1170*/  IMAD R133, R4, 0x11, RZ ;  /* 0x0000001104857824 */ /* 0x000fc400078e02ff */
        /* <DEDUP_REMOVED lines=8> */
[----:B------:R-:W-:Y:S01]  /*1200*/  IMAD R169, R4, 0x1b, RZ ;  /* 0x0000001b04a97824 */ /* 0x000fe200078e02ff */
[----:B------:R-:W-:Y:S01]  /*1210*/  LOP3.LUT R52, R12, 0xc, RZ, 0xfc, !PT ;  /* 0x0000000c0c347812 */ /* 0x000fe200078efcff */
[----:B------:R-:W-:Y:S01]  /*1220*/  IMAD.X R29, R79, 0x1, R7, P2 ;  /* 0x000000014f1d7824 */ /* 0x000fe200010e0607 */
[----:B------:R-:W-:Y:S01]  /*1230*/  ISETP.GE.U32.AND P2, PT, R10, 0x7fffffce, PT ;  /* 0x7fffffce0a00780c */ /* 0x000fe20003f46070 */
[----:B------:R-:W-:Y:S01]  /*1240*/  VIADD R10, R9, 0xffffffef ;  /* 0xffffffef090a7836 */ /* 0x000fe20000000000 */
[----:B---3--:R-:W-:Y:S01]  /*1250*/  SEL R22, RZ, 0x1, P6 ;  /* 0x00000001ff167807 */ /* 0x008fe20003000000 */
[----:B------:R-:W3:Y:S01]  /*1260*/  LDCU UR5, c[0x0][0x3b0] ;  /* 0x00007600ff0577ac */ /* 0x000ee20008000800 */
[----:B------:R-:W-:Y:S01]  /*1270*/  ISETP.GE.U32.AND P6, PT, R21, 0x7fffffcf, PT ;  /* 0x7fffffcf1500780c */ /* 0x000fe20003fc6070 */
[C---:B------:R-:W-:Y:S01]  /*1280*/  VIADD R21, R9.reuse, 0xffffffe8 ;  /* 0xffffffe809157836 */ /* 0x040fe20000000000 */
[----:B------:R-:W-:Y:S01]  /*1290*/  SEL R23, RZ, 0x1fffe, P2 ;  /* 0x0001fffeff177807 */ /* 0x000fe20001000000 */
[C---:B-----5:R-:W-:Y:S01]  /*12a0*/  VIADD R24, R9.reuse, 0xffffffe9 ;  /* 0xffffffe909187836 */ /* 0x060fe20000000000 */
[----:B------:R-:W-:Y:S01]  /*12b0*/  ISETP.GE.U32.AND P2, PT, R10, 0x7fffffd0, PT ;  /* 0x7fffffd00a00780c */ /* 0x000fe20003f46070 */
[----:B------:R-:W-:Y:S01]  /*12c0*/  VIADD R25, R9, 0xffffffea ;  /* 0xffffffea09197836 */ /* 0x000fe20000000000 */
[----:B------:R-:W-:-:S02]  /*12d0*/  SEL R10, RZ, 0x4, P6 ;  /* 0x00000004ff0a7807 */ /* 0x000fc40003000000 */
[----:B------:R-:W-:Y:S02]  /*12e0*/  ISETP.GE.U32.AND P6, PT, R21, 0x7fffffc9, PT ;  /* 0x7fffffc91500780c */ /* 0x000fe40003fc6070 */
[----:B------:R-:W-:Y:S02]  /*12f0*/  SEL R21, RZ, 0x7fff8, P2 ;  /* 0x0007fff8ff157807 */ /* 0x000fe40001000000 */
[----:B------:R-:W-:Y:S01]  /*1300*/  ISETP.GE.U32.AND P2, PT, R24, 0x7fffffca, PT ;  /* 0x7fffffca1800780c */ /* 0x000fe20003f46070 */
[----:B------:R-:W-:Y:S01]  /*1310*/  VIADD R24, R9, 0xffffffeb ;  /* 0xffffffeb09187836 */ /* 0x000fe20000000000 */
[----:B0-----:R-:W-:Y:S02]  /*1320*/  SEL R26, RZ, 0x1, P6 ;  /* 0x00000001ff1a7807 */ /* 0x001fe40003000000 */
[----:B------:R-:W-:Y:S01]  /*1330*/  ISETP.GE.U32.AND P6, PT, R25, 0x7fffffcb, PT ;  /* 0x7fffffcb1900780c */ /* 0x000fe20003fc6070 */
[----:B------:R-:W-:Y:S01]  /*1340*/  VIADD R25, R9, 0xffffffe4 ;  /* 0xffffffe409197836 */ /* 0x000fe20000000000 */
[----:B------:R-:W-:-:S02]  /*1350*/  SEL R27, RZ, 0x1fffe, P2 ;  /* 0x0001fffeff1b7807 */ /* 0x000fc40001000000 */
[----:B------:R-:W-:Y:S02]  /*1360*/  ISETP.GE.U32.AND P2, PT, R24, 0x7fffffcc, PT ;  /* 0x7fffffcc1800780c */ /* 0x000fe40003f46070 */
[----:B------:R-:W-:Y:S02]  /*1370*/  SEL R24, RZ, 0x4, P6 ;  /* 0x00000004ff187807 */ /* 0x000fe40003000000 */
[----:B------:R-:W-:Y:S02]  /*1380*/  ISETP.GE.U32.AND P6, PT, R25, 0x7fffffc5, PT ;  /* 0x7fffffc51900780c */ /* 0x000fe40003fc6070 */
[----:B------:R-:W-:Y:S02]  /*1390*/  SEL R25, RZ, 0x7fff8, P2 ;  /* 0x0007fff8ff197807 */ /* 0x000fe40001000000 */
[----:B------:R-:W-:Y:S01]  /*13a0*/  ISETP.GE.U32.AND P2, PT, R30, 0x7fffffc6, PT ;  /* 0x7fffffc61e00780c */ /* 0x000fe20003f46070 */
[----:B------:R-:W-:Y:S01]  /*13b0*/  VIADD R30, R9, 0xffffffe7 ;  /* 0xffffffe7091e7836 */ /* 0x000fe20000000000 */
[----:B------:R-:W-:-:S02]  /*13c0*/  SEL R32, RZ, 0x1, P6 ;  /* 0x00000001ff207807 */ /* 0x000fc40003000000 */
[----:B------:R-:W-:Y:S01]  /*13d0*/  ISETP.GE.U32.AND P6, PT, R31, 0x7fffffc7, PT ;  /* 0x7fffffc71f00780c */ /* 0x000fe20003fc6070 */
[----:B------:R-:W-:Y:S01]  /*13e0*/  VIADD R31, R9, 0xffffffe1 ;  /* 0xffffffe1091f7836 */ /* 0x000fe20000000000 */
[----:B------:R-:W-:Y:S02]  /*13f0*/  SEL R33, RZ, 0x1fffe, P2 ;  /* 0x0001fffeff217807 */ /* 0x000fe40001000000 */
[----:B------:R-:W-:Y:S02]  /*1400*/  ISETP.GE.U32.AND P2, PT, R30, 0x7fffffc8, PT ;  /* 0x7fffffc81e00780c */ /* 0x000fe40003f46070 */
[----:B------:R-:W-:Y:S02]  /*1410*/  SEL R30, RZ, 0x4, P6 ;  /* 0x00000004ff1e7807 */ /* 0x000fe40003000000 */
[----:B------:R-:W-:Y:S02]  /*1420*/  ISETP.GE.U32.AND P6, PT, R31, 0x7fffffc2, PT ;  /* 0x7fffffc21f00780c */ /* 0x000fe40003fc6070 */
[----:B------:R-:W-:-:S02]  /*1430*/  SEL R31, RZ, 0x7fff8, P2 ;  /* 0x0007fff8ff1f7807 */ /* 0x000fc40001000000 */
[----:B------:R-:W-:Y:S01]  /*1440*/  ISETP.GE.U32.AND P2, PT, R35, 0x7fffffc3, PT ;  /* 0x7fffffc32300780c */ /* 0x000fe20003f46070 */
[----:B------:R-:W-:-:S03]  /*1450*/  IMAD.IADD R22, R22, 0x1, R23 ;  /* 0x0000000116167824 */ /* 0x000fc600078e0217 */
[----:B------:R-:W-:Y:S02]  /*1460*/  SEL R23, RZ, 0x4, P2 ;  /* 0x00000004ff177807 */ /* 0x000fe40001000000 */
[----:B------:R-:W-:Y:S01]  /*1470*/  ISETP.GE.U32.AND P2, PT, R68, 0x7fffffc1, PT ;  /* 0x7fffffc14400780c */ /* 0x000fe20003f46070 */
[----:B------:R-:W-:Y:S01]  /*1480*/  IMAD.IADD R26, R26, 0x1, R27 ;  /* 0x000000011a1a7824 */ /* 0x000fe200078e021b */
[----:B------:R-:W-:Y:S02]  /*1490*/  SEL R36, RZ, 0x1fffe, P6 ;  /* 0x0001fffeff247807 */ /* 0x000fe40003000000 */
[----:B------:R-:W-:Y:S02]  /*14a0*/  SEL R27, RZ, 0x1, P2 ;  /* 0x00000001ff1b7807 */ /* 0x000fe40001000000 */
[----:B------:R-:W-:Y:S02]  /*14b0*/  ISETP.GE.U32.AND P6, PT, R34, 0x7fffffc4, PT ;  /* 0x7fffffc42200780c */ /* 0x000fe40003fc6070 */
[----:B------:R-:W-:Y:S01]  /*14c0*/  LOP3.LUT R26, R26, 0x3, RZ, 0xc0, !PT ;  /* 0x000000031a1a7812 */ /* 0x000fe200078ec0ff */
[----:B------:R-:W-:Y:S01]  /*14d0*/  IMAD.IADD R27, R27, 0x1, R36 ;  /* 0x000000011b1b7824 */ /* 0x000fe200078e0224 */
[----:B------:R-:W-:Y:S01]  /*14e0*/  LOP3.LUT R22, R22, 0x3, RZ, 0xc0, !PT ;  /* 0x0000000316167812 */ /* 0x000fe200078ec0ff */
[----:B------:R-:W-:Y:S01]  /*14f0*/  IMAD.IADD R32, R32, 0x1, R33 ;  /* 0x0000000120207824 */ /* 0x000fe200078e0221 */
[----:B------:R-:W-:-:S02]  /*1500*/  SEL R34, RZ, 0x7fff8, P6 ;  /* 0x0007fff8ff227807 */ /* 0x000fc40003000000 */
[----:B------:R-:W-:Y:S02]  /*1510*/  IADD3 R24, PT, PT, R26, R25, R24 ;  /* 0x000000191a187210 */ /* 0x000fe40007ffe018 */
[----:B------:R-:W-:Y:S02]  /*1520*/  LOP3.LUT R27, R27, 0x3, RZ, 0xc0, !PT ;  /* 0x000000031b1b7812 */ /* 0x000fe400078ec0ff */
[----:B------:R-:W-:Y:S02]  /*1530*/  IADD3 R10, PT, PT, R22, R21, R10 ;  /* 0x00000015160a7210 */ /* 0x000fe40007ffe00a */
[----:B------:R-:W-:Y:S01]  /*1540*/  PRMT R21, RZ, 0x7610, R21 ;  /* 0x00007610ff157816 */ /* 0x000fe20000000015 */
[----:B------:R-:W-:Y:S01]  /*1550*/  IMAD.SHL.U32 R22, R24, 0x100, RZ ;  /* 0x0000010018167824 */ /* 0x000fe200078e00ff */
[----:B------:R-:W-:Y:S02]  /*1560*/  LOP3.LUT R32, R32, 0x3, RZ, 0xc0, !PT ;  /* 0x0000000320207812 */ /* 0x000fe400078ec0ff */
[----:B------:R-:W-:-:S02]  /*1570*/  IADD3 R23, PT, PT, R27, R34, R23 ;  /* 0x000000221b177210 */ /* 0x000fc40007ffe017 */
[----:B------:R-:W-:Y:S01]  /*1580*/  IADD3 R30, PT, PT, R32, R31, R30 ;  /* 0x0000001f201e7210 */ /* 0x000fe20007ffe01e */
[----:B------:R0:W5:Y:S01]  /*1590*/  @!P4 LDG.E.U8 R21, desc[UR18][R28.64] ;  /* 0x000000121c15c981 */ /* 0x000162000c1e1100 */
[----:B------:R-:W-:Y:S02]  /*15a0*/  LOP3.LUT R25, R23, 0xf, RZ, 0xc0, !PT ;  /* 0x0000000f17197812 */ /* 0x000fe400078ec0ff */
[----:B------:R-:W-:Y:S02]  /*15b0*/  SHF.R.S32.HI R83, RZ, 0x1f, R81 ;  /* 0x0000001fff537819 */ /* 0x000fe40000011451 */
[-C--:B------:R-:W-:Y:S02]  /*15c0*/  IADD3 R24, P4, PT, R81, R6.reuse, RZ ;  /* 0x0000000651187210 */ /* 0x080fe40007f9e0ff */
[----:B------:R-:W-:Y:S01]  /*15d0*/  LOP3.LUT R23, R22, 0xf00, RZ, 0xe2, !PT ;  /* 0x00000f0016177812 */ /* 0x000fe200078ee2ff */
[----:B------:R-:W-:Y:S01]  /*15e0*/  IMAD R27, R30, 0x10, R25 ;  /* 0x000000101e1b7824 */ /* 0x000fe200078e0219 */
[----:B------:R-:W-:Y:S01]  /*15f0*/  SHF.R.S32.HI R87, RZ, 0x1f, R85 ;  /* 0x0000001fff577819 */ /* 0x000fe20000011455 */
[----:B------:R-:W-:Y:S01]  /*1600*/  IMAD.X R25, R83, 0x1, R7, P4 ;  /* 0x0000000153197824 */ /* 0x000fe200020e0607 */
[----:B------:R-:W-:Y:S01]  /*1610*/  IADD3 R26, P4, PT, R85, R6, RZ ;  /* 0x00000006551a7210 */ /* 0x000fe20007f9e0ff */
[--C-:B------:R-:W-:Y:S01]  /*1620*/  IMAD R30, R10, 0x1000, R23.reuse ;  /* 0x000010000a1e7824 */ /* 0x100fe200078e0217 */
[----:B------:R-:W-:Y:S01]  /*1630*/  PRMT R22, RZ, 0x7610, R22 ;  /* 0x00007610ff167816 */ /* 0x000fe20000000016 */
[----:B------:R-:W-:Y:S01]  /*1640*/  VIADD R10, R9, 0xfffffff7 ;  /* 0xfffffff7090a7836 */ /* 0x000fe20000000000 */
[----:B0-----:R-:W-:Y:S01]  /*1650*/  LOP3.LUT R29, R27, 0xff, RZ, 0xc0, !PT ;  /* 0x000000ff1b1d7812 */ /* 0x001fe200078ec0ff */
[----:B------:R-:W-:Y:S01]  /*1660*/  VIADD R35, R9, 0xfffffff8 ;  /* 0xfffffff809237836 */ /* 0x000fe20000000000 */
[----:B------:R-:W-:Y:S01]  /*1670*/  PRMT R23, RZ, 0x7610, R23 ;  /* 0x00007610ff177816 */ /* 0x000fe20000000017 */
[----:B------:R-:W-:Y:S01]  /*1680*/  IMAD.X R27, R87, 0x1, R7, P4 ;  /* 0x00000001571b7824 */ /* 0x000fe200020e0607 */
[----:B------:R-:W-:Y:S01]  /*1690*/  ISETP.GE.U32.AND P4, PT, R10, 0x7fffffd8, PT ;  /* 0x7fffffd80a00780c */ /* 0x000fe20003f86070 */
[----:B------:R-:W-:Y:S01]  /*16a0*/  VIADD R10, R9, 0xfffffff6 ;  /* 0xfffffff6090a7836 */ /* 0x000fe20000000000 */
[----:B------:R-:W-:Y:S01]  /*16b0*/  ISETP.GE.U32.AND P6, PT, R35, 0x7fffffd9, PT ;  /* 0x7fffffd92300780c */ /* 0x000fe20003fc6070 */
[----:B------:R0:W2:Y:S01]  /*16c0*/  @!P5 LDG.E.U8 R22, desc[UR18][R24.64] ;  /* 0x000000121816d981 */ /* 0x0000a2000c1e1100 */
[----:B------:R-:W-:Y:S01]  /*16d0*/  IMAD.IADD R29, R30, 0x1, R29 ;  /* 0x000000011e1d7824 */ /* 0x000fe200078e021d */
[----:B------:R-:W-:-:S02]  /*16e0*/  SHF.R.S32.HI R93, RZ, 0x1f, R89 ;  /* 0x0000001fff5d7819 */ /* 0x000fc40000011459 */
[-C--:B------:R-:W-:Y:S01]  /*16f0*/  IADD3 R28, P5, PT, R89, R6.reuse, RZ ;  /* 0x00000006591c7210 */ /* 0x080fe20007fbe0ff */
[----:B------:R1:W2:Y:S01]  /*1700*/  @!P0 LDG.E.U8 R23, desc[UR18][R26.64] ;  /* 0x000000121a178981 */ /* 0x0002a2000c1e1100 */
[----:B------:R-:W-:Y:S02]  /*1710*/  ISETP.GE.U32.AND P0, PT, R10, 0x7fffffd7, PT ;  /* 0x7fffffd70a00780c */ /* 0x000fe40003f06070 */
[----:B------:R-:W-:Y:S01]  /*1720*/  LOP3.LUT R10, R29, 0xffff, RZ, 0xc0, !PT ;  /* 0x0000ffff1d0a7812 */ /* 0x000fe200078ec0ff */
[----:B------:R-:W-:Y:S01]  /*1730*/  IMAD.X R29, R93, 0x1, R7, P5 ;  /* 0x000000015d1d7824 */ /* 0x000fe200028e0607 */
[----:B------:R-:W-:Y:S02]  /*1740*/  SHF.R.S32.HI R95, RZ, 0x1f, R91 ;  /* 0x0000001fff5f7819 */ /* 0x000fe4000001145b */
[----:B------:R-:W-:Y:S02]  /*1750*/  IADD3 R30, P5, PT, R91, R6, RZ ;  /* 0x000000065b1e7210 */ /* 0x000fe40007fbe0ff */
[----:B0-----:R-:W-:-:S02]  /*1760*/  PRMT R24, RZ, 0x7610, R24 ;  /* 0x00007610ff187816 */ /* 0x001fc40000000018 */
[--C-:B-1----:R-:W-:Y:S01]  /*1770*/  SHF.R.U32.HI R26, RZ, 0xf, R10.reuse ;  /* 0x0000000fff1a7819 */ /* 0x102fe2000001160a */
[----:B------:R-:W-:Y:S01]  /*1780*/  IMAD.X R31, R95, 0x1, R7, P5 ;  /* 0x000000015f1f7824 */ /* 0x000fe200028e0607 */
[----:B------:R-:W-:Y:S02]  /*1790*/  SHF.R.S32.HI R99, RZ, 0x1f, R97 ;  /* 0x0000001fff637819 */ /* 0x000fe40000011461 */
[----:B------:R0:W2:Y:S01]  /*17a0*/  @!P6 LDG.E.U8 R24, desc[UR18][R28.64] ;  /* 0x000000121c18e981 */ /* 0x0000a2000c1e1100 */
[----:B------:R-:W-:Y:S02]  /*17b0*/  LOP3.LUT P5, RZ, R26, 0x1, RZ, 0xc0, !PT ;  /* 0x000000011aff7812 */ /* 0x000fe400078ac0ff */
[-C--:B------:R-:W-:Y:S02]  /*17c0*/  IADD3 R34, P6, PT, R97, R6.reuse, RZ ;  /* 0x0000000661227210 */ /* 0x080fe40007fde0ff */
[----:B------:R-:W-:Y:S02]  /*17d0*/  PRMT R25, RZ, 0x7610, R25 ;  /* 0x00007610ff197816 */ /* 0x000fe40000000019 */
[----:B------:R-:W-:Y:S01]  /*17e0*/  SHF.R.U32.HI R26, RZ, 0x7, R10 ;  /* 0x00000007ff1a7819 */ /* 0x000fe2000001160a */
[----:B------:R-:W-:Y:S01]  /*17f0*/  IMAD.X R35, R99, 0x1, R7, P6 ;  /* 0x0000000163237824 */ /* 0x000fe200030e0607 */
[----:B------:R-:W-:Y:S01]  /*1800*/  PRMT R27, RZ, 0x7610, R27 ;  /* 0x00007610ff1b7816 */ /* 0x000fe2000000001b */
[----:B0-----:R-:W-:Y:S01]  /*1810*/  VIADD R28, R9, 0xfffffff5 ;  /* 0xfffffff5091c7836 */ /* 0x001fe20000000000 */
[----:B------:R-:W-:Y:S01]  /*1820*/  SHF.R.S32.HI R103, RZ, 0x1f, R101 ;  /* 0x0000001fff677819 */ /* 0x000fe20000011465 */
[----:B------:R0:W2:Y:S01]  /*1830*/  @!P4 LDG.E.U8 R25, desc[UR18][R30.64] ;  /* 0x000000121e19c981 */ /* 0x0000a2000c1e1100 */
[----:B------:R-:W-:-:S02]  /*1840*/  IADD3 R32, P6, PT, R101, R6, RZ ;  /* 0x0000000665207210 */ /* 0x000fc40007fde0ff */
[----:B------:R-:W-:Y:S01]  /*1850*/  LOP3.LUT P4, RZ, R26, 0x1, RZ, 0xc0, !PT ;  /* 0x000000011aff7812 */ /* 0x000fe2000788c0ff */
[----:B------:R1:W2:Y:S01]  /*1860*/  @P5 LDG.E.U8 R27, desc[UR18][R34.64] ;  /* 0x00000012221b5981 */ /* 0x0002a2000c1e1100 */
[----:B------:R-:W-:Y:S01]  /*1870*/  PRMT R26, RZ, 0x7610, R26 ;  /* 0x00007610ff1a7816 */ /* 0x000fe2000000001a */
[----:B------:R-:W-:Y:S01]  /*1880*/  IMAD.X R33, R103, 0x1, R7, P6 ;  /* 0x0000000167217824 */ /* 0x000fe200030e0607 */
[----:B------:R-:W-:Y:S01]  /*1890*/  ISETP.GE.U32.AND P6, PT, R28, 0x7fffffd6, PT ;  /* 0x7fffffd61c00780c */ /* 0x000fe20003fc6070 */
[----:B------:R-:W-:Y:S01]  /*18a0*/  VIADD R28, R9, 0xfffffff4 ;  /* 0xfffffff4091c7836 */ /* 0x000fe20000000000 */
[----:B------:R-:W-:Y:S02]  /*18b0*/  SHF.R.S32.HI R107, RZ, 0x1f, R105 ;  /* 0x0000001fff6b7819 */ /* 0x000fe40000011469 */
[----:B0-----:R-:W-:Y:S01]  /*18c0*/  IADD3 R30, P5, PT, R105, R6, RZ ;  /* 0x00000006691e7210 */ /* 0x001fe20007fbe0ff */
[----:B------:R0:W2:Y:S01]  /*18d0*/  @!P0 LDG.E.U8 R26, desc[UR18][R32.64] ;  /* 0x00000012201a8981 */ /* 0x0000a2000c1e1100 */
[----:B------:R-:W-:-:S02]  /*18e0*/  PRMT R29, RZ, 0x7610, R29 ;  /* 0x00007610ff1d7816 */ /* 0x000fc4000000001d */
[----:B------:R-:W-:Y:S01]  /*18f0*/  ISETP.GE.U32.AND P0, PT, R28, 0x7fffffd5, PT ;  /* 0x7fffffd51c00780c */ /* 0x000fe20003f06070 */
[----:B------:R-:W-:Y:S01]  /*1900*/  IMAD.X R31, R107, 0x1, R7, P5 ;  /* 0x000000016b1f7824 */ /* 0x000fe200028e0607 */
[----:B------:R-:W-:Y:S01]  /*1910*/  SHF.R.S32.HI R111, RZ, 0x1f, R109 ;  /* 0x0000001fff6f7819 */ /* 0x000fe2000001146d */
[----:B------:R-:W-:Y:S01]  /*1920*/  VIADD R28, R9, 0xfffffff3 ;  /* 0xfffffff3091c7836 */ /* 0x000fe20000000000 */
[----:B-1----:R-:W-:Y:S02]  /*1930*/  IADD3 R34, P5, PT, R109, R6, RZ ;  /* 0x000000066d227210 */ /* 0x002fe40007fbe0ff */
[----:B------:R1:W2:Y:S02]  /*1940*/  @P4 LDG.E.U8 R29, desc[UR18][R30.64] ;  /* 0x000000121e1d4981 */ /* 0x0002a4000c1e1100 */
[----:B------:R-:W-:Y:S01]  /*1950*/  ISETP.GE.U32.AND P4, PT, R28, 0x7fffffd4, PT ;  /* 0x7fffffd41c00780c */ /* 0x000fe20003f86070 */
[----:B------:R-:W-:Y:S01]  /*1960*/  IMAD.X R35, R111, 0x1, R7, P5 ;  /* 0x000000016f237824 */ /* 0x000fe200028e0607 */
[----:B------:R-:W-:Y:S01]  /*1970*/  PRMT R28, RZ, 0x7610, R28 ;  /* 0x00007610ff1c7816 */ /* 0x000fe2000000001c */
[----:B0-----:R-:W-:Y:S01]  /*1980*/  VIADD R32, R9, 0xfffffff2 ;  /* 0xfffffff209207836 */ /* 0x001fe20000000000 */
[----:B------:R-:W-:-:S02]  /*1990*/  SHF.R.S32.HI R117, RZ, 0x1f, R113 ;  /* 0x0000001fff757819 */ /* 0x000fc40000011471 */
[-C--:B------:R-:W-:Y:S02]  /*19a0*/  IADD3 R36, P5, PT, R113, R6.reuse, RZ ;  /* 0x0000000671247210 */ /* 0x080fe40007fbe0ff */
[----:B------:R-:W2:Y:S01]  /*19b0*/  @!P6 LDG.E.U8 R28, desc[UR18][R34.64] ;  /* 0x00000012221ce981 */ /* 0x000ea2000c1e1100 */
[----:B-1----:R-:W-:Y:S02]  /*19c0*/  PRMT R31, RZ, 0x7610, R31 ;  /* 0x00007610ff1f7816 */ /* 0x002fe4000000001f */
[----:B------:R-:W-:Y:S01]  /*19d0*/  IMAD.X R37, R117, 0x1, R7, P5 ;  /* 0x0000000175257824 */ /* 0x000fe200028e0607 */
[----:B------:R-:W-:Y:S01]  /*19e0*/  ISETP.GE.U32.AND P6, PT, R32, 0x7fffffd3, PT ;  /* 0x7fffffd32000780c */ /* 0x000fe20003fc6070 */
[----:B------:R-:W-:Y:S01]  /*19f0*/  VIADD R32, R9, 0xfffffff1 ;  /* 0xfffffff109207836 */ /* 0x000fe20000000000 */
[----:B------:R-:W-:Y:S02]  /*1a00*/  SHF.R.S32.HI R119, RZ, 0x1f, R115 ;  /* 0x0000001fff777819 */ /* 0x000fe40000011473 */
[----:B------:R-:W-:Y:S01]  /*1a10*/  IADD3 R38, P5, PT, R115, R6, RZ ;  /* 0x0000000673267210 */ /* 0x000fe20007fbe0ff */
[----:B------:R-:W2:Y:S01]  /*1a20*/  @!P0 LDG.E.U8 R31, desc[UR18][R36.64] ;  /* 0x00000012241f8981 */ /* 0x000ea2000c1e1100 */
[----:B------:R-:W-:-:S02]  /*1a30*/  PRMT R30, RZ, 0x7610, R30 ;  /* 0x00007610ff1e7816 */ /* 0x000fc4000000001e */
[----:B------:R-:W-:Y:S01]  /*1a40*/  ISETP.GE.U32.AND P0, PT, R32, 0x7fffffd2, PT ;  /* 0x7fffffd22000780c */ /* 0x000fe20003f06070 */
[----:B------:R-:W-:Y:S01]  /*1a50*/  IMAD.X R39, R119, 0x1, R7, P5 ;  /* 0x0000000177277824 */ /* 0x000fe200028e0607 */
[----:B------:R-:W-:Y:S01]  /*1a60*/  SHF.R.S32.HI R123, RZ, 0x1f, R121 ;  /* 0x0000001fff7b7819 */ /* 0x000fe20000011479 */
[----:B------:R-:W-:Y:S01]  /*1a70*/  VIADD R32, R9, 0xfffffff0 ;  /* 0xfffffff009207836 */ /* 0x000fe20000000000 */
[----:B------:R-:W-:Y:S02]  /*1a80*/  IADD3 R40, P5, PT, R121, R6, RZ ;  /* 0x0000000679287210 */ /* 0x000fe40007fbe0ff */
[----:B------:R0:W2:Y:S01]  /*1a90*/  @!P4 LDG.E.U8 R30, desc[UR18][R38.64] ;  /* 0x00000012261ec981 */ /* 0x0000a2000c1e1100 */
[----:B------:R-:W-:Y:S02]  /*1aa0*/  SHF.R.S32.HI R129, RZ, 0x1f, R125 ;  /* 0x0000001fff817819 */ /* 0x000fe4000001147d */
[----:B------:R-:W-:Y:S01]  /*1ab0*/  IMAD.X R41, R123, 0x1, R7, P5 ;  /* 0x000000017b297824 */ /* 0x000fe200028e0607 */
[----:B------:R-:W-:-:S02]  /*1ac0*/  ISETP.GE.U32.AND P4, PT, R32, 0x7fffffd1, PT ;  /* 0x7fffffd12000780c */ /* 0x000fc40003f86070 */
[----:B------:R-:W-:Y:S02]  /*1ad0*/  PRMT R32, RZ, 0x7610, R32 ;  /* 0x00007610ff207816 */ /* 0x000fe40000000020 */
[-C--:B0-----:R-:W-:Y:S02]  /*1ae0*/  IADD3 R38, P5, PT, R125, R6.reuse, RZ ;  /* 0x000000067d267210 */ /* 0x081fe40007fbe0ff */
[----:B------:R-:W-:Y:S02]  /*1af0*/  SHF.R.U32.HI R33, RZ, 0xe, R10 ;  /* 0x0000000eff217819 */ /* 0x000fe4000001160a */
[----:B------:R0:W2:Y:S01]  /*1b00*/  @!P6 LDG.E.U8 R32, desc[UR18][R40.64] ;  /* 0x000000122820e981 */ /* 0x0000a2000c1e1100 */
[----:B------:R-:W-:Y:S01]  /*1b10*/  SHF.R.S32.HI R131, RZ, 0x1f, R127 ;  /* 0x0000001fff837819 */ /* 0x000fe2000001147f */
[----:B------:R-:W-:Y:S01]  /*1b20*/  IMAD.X R39, R129, 0x1, R7, P5 ;  /* 0x0000000181277824 */ /* 0x000fe200028e0607 */
[----:B------:R-:W-:Y:S02]  /*1b30*/  IADD3 R42, P5, PT, R127, R6, RZ ;  /* 0x000000067f2a7210 */ /* 0x000fe40007fbe0ff */
[----:B------:R-:W-:-:S02]  /*1b40*/  LOP3.LUT P6, RZ, R33, 0x1, RZ, 0xc0, !PT ;  /* 0x0000000121ff7812 */ /* 0x000fc400078cc0ff */
[----:B------:R-:W-:Y:S01]  /*1b50*/  PRMT R33, RZ, 0x7610, R33 ;  /* 0x00007610ff217816 */ /* 0x000fe20000000021 */
[----:B------:R-:W-:Y:S01]  /*1b60*/  IMAD.X R43, R131, 0x1, R7, P5 ;  /* 0x00000001832b7824 */ /* 0x000fe200028e0607 */
[----:B------:R-:W-:Y:S02]  /*1b70*/  PRMT R34, RZ, 0x7610, R34 ;  /* 0x00007610ff227816 */ /* 0x000fe40000000022 */
[--C-:B------:R-:W-:Y:S02]  /*1b80*/  SHF.R.U32.HI R35, RZ, 0xd, R10.reuse ;  /* 0x0000000dff237819 */ /* 0x100fe4000001160a */
[----:B------:R-:W-:Y:S01]  /*1b90*/  SHF.R.S32.HI R135, RZ, 0x1f, R133 ;  /* 0x0000001fff877819 */ /* 0x000fe20000011485 */
[----:B------:R-:W2:Y:S01]  /*1ba0*/  @!P0 LDG.E.U8 R33, desc[UR18][R38.64] ;  /* 0x0000001226218981 */ /* 0x000ea2000c1e1100 */
[----:B0-----:R-:W-:Y:S02]  /*1bb0*/  IADD3 R40, P5, PT, R133, R6, RZ ;  /* 0x0000000685287210 */ /* 0x001fe40007fbe0ff */
[----:B------:R-:W-:Y:S01]  /*1bc0*/  LOP3.LUT P0, RZ, R35, 0x1, RZ, 0xc0, !PT ;  /* 0x0000000123ff7812 */ /* 0x000fe2000780c0ff */
[----:B------:R0:W2:Y:S01]  /*1bd0*/  @!P4 LDG.E.U8 R34, desc[UR18][R42.64] ;  /* 0x000000122a22c981 */ /* 0x0000a2000c1e1100 */
[----:B------:R-:W-:Y:S01]  /*1be0*/  SHF.R.U32.HI R35, RZ, 0xc, R10 ;  /* 0x0000000cff237819 */ /* 0x000fe2000001160a */
[----:B------:R-:W-:Y:S01]  /*1bf0*/  IMAD.X R41, R135, 0x1, R7, P5 ;  /* 0x0000000187297824 */ /* 0x000fe200028e0607 */
[----:B------:R-:W-:-:S02]  /*1c00*/  SHF.R.S32.HI R141, RZ, 0x1f, R137 ;  /* 0x0000001fff8d7819 */ /* 0x000fc40000011489 */
[----:B------:R-:W-:Y:S02]  /*1c10*/  PRMT R36, RZ, 0x7610, R36 ;  /* 0x00007610ff247816 */ /* 0x000fe40000000024 */
[----:B------:R-:W-:Y:S02]  /*1c20*/  LOP3.LUT P4, RZ, R35, 0x1, RZ, 0xc0, !PT ;  /* 0x0000000123ff7812 */ /* 0x000fe4000788c0ff */
[----:B0-----:R-:W-:Y:S02]  /*1c30*/  IADD3 R42, P5, PT, R137, R6, RZ ;  /* 0x00000006892a7210 */ /* 0x001fe40007fbe0ff */
[----:B------:R-:W2:Y:S01]  /*1c40*/  @P6 LDG.E.U8 R36, desc[UR18][R40.64] ;  /* 0x0000001228246981 */ /* 0x000ea2000c1e1100 */
[----:B------:R-:W-:Y:S02]  /*1c50*/  SHF.R.U32.HI R35, RZ, 0xb, R10 ;  /* 0x0000000bff237819 */ /* 0x000fe4000001160a */
[----:B------:R-:W-:Y:S01]  /*1c60*/  PRMT R37, RZ, 0x7610, R37 ;  /* 0x00007610ff257816 */ /* 0x000fe20000000025 */
[----:B------:R-:W-:Y:S01]  /*1c70*/  IMAD.X R43, R141, 0x1, R7, P5 ;  /* 0x000000018d2b7824 */ /* 0x000fe200028e0607 */
[----:B------:R-:W-:-:S02]  /*1c80*/  SHF.R.S32.HI R143, RZ, 0x1f, R139 ;  /* 0x0000001fff8f7819 */ /* 0x000fc4000001148b */
[----:B------:R-:W-:Y:S02]  /*1c90*/  IADD3 R48, P5, PT, R139, R6, RZ ;  /* 0x000000068b307210 */ /* 0x000fe40007fbe0ff */
[--C-:B------:R-:W-:Y:S01]  /*1ca0*/  SHF.R.U32.HI R38, RZ, 0xa, R10.reuse ;  /* 0x0000000aff267819 */ /* 0x100fe2000001160a */
[----:B------:R0:W2:Y:S01]  /*1cb0*/  @P0 LDG.E.U8 R37, desc[UR18][R42.64] ;  /* 0x000000122a250981 */ /* 0x0000a2000c1e1100 */
[----:B------:R-:W-:Y:S01]  /*1cc0*/  LOP3.LUT P6, RZ, R35, 0x1, RZ, 0xc0, !PT ;  /* 0x0000000123ff7812 */ /* 0x000fe200078cc0ff */
[----:B------:R-:W-:Y:S01]  /*1cd0*/  IMAD.X R49, R143, 0x1, R7, P5 ;  /* 0x000000018f317824 */ /* 0x000fe200028e0607 */
[----:B------:R-:W-:Y:S02]  /*1ce0*/  PRMT R35, RZ, 0x7610, R35 ;  /* 0x00007610ff237816 */ /* 0x000fe40000000023 */
[----:B------:R-:W-:Y:S02]  /*1cf0*/  LOP3.LUT P0, RZ, R38, 0x1, RZ, 0xc0, !PT ;  /* 0x0000000126ff7812 */ /* 0x000fe4000780c0ff */
[----:B------:R-:W-:-:S02]  /*1d00*/  SHF.R.U32.HI R38, RZ, 0x9, R10 ;  /* 0x00000009ff267819 */ /* 0x000fc4000001160a */
[----:B------:R-:W-:Y:S01]  /*1d10*/  SHF.R.S32.HI R147, RZ, 0x1f, R145 ;  /* 0x0000001fff937819 */ /* 0x000fe20000011491 */
[----:B------:R1:W2:Y:S01]  /*1d20*/  @P4 LDG.E.U8 R35, desc[UR18][R48.64] ;  /* 0x0000001230234981 */ /* 0x0002a2000c1e1100 */
[-C--:B------:R-:W-:Y:S02]  /*1d30*/  IADD3 R50, P5, PT, R145, R6.reuse, RZ ;  /* 0x0000000691327210 */ /* 0x080fe40007fbe0ff */
[----:B------:R-:W-:Y:S02]  /*1d40*/  LOP3.LUT P4, RZ, R38, 0x1, RZ, 0xc0, !PT ;  /* 0x0000000126ff7812 */ /* 0x000fe4000788c0ff */
[----:B------:R-:W-:Y:S01]  /*1d50*/  PRMT R38, RZ, 0x7610, R38 ;  /* 0x00007610ff267816 */ /* 0x000fe20000000026 */
[----:B------:R-:W-:Y:S01]  /*1d60*/  IMAD.X R51, R147, 0x1, R7, P5 ;  /* 0x0000000193337824 */ /* 0x000fe200028e0607 */
[----:B------:R-:W-:Y:S02]  /*1d70*/  SHF.R.S32.HI R153, RZ, 0x1f, R149 ;  /* 0x0000001fff997819 */ /* 0x000fe40000011495 */
[----:B0-----:R-:W-:-:S02]  /*1d80*/  IADD3 R42, P5, PT, R149, R6, RZ ;  /* 0x00000006952a7210 */ /* 0x001fc40007fbe0ff */
[--C-:B------:R-:W-:Y:S01]  /*1d90*/  SHF.R.U32.HI R40, RZ, 0x8, R10.reuse ;  /* 0x00000008ff287819 */ /* 0x100fe2000001160a */
[----:B------:R0:W2:Y:S01]  /*1da0*/  @P6 LDG.E.U8 R38, desc[UR18][R50.64] ;  /* 0x0000001232266981 */ /* 0x0000a2000c1e1100 */
[----:B------:R-:W-:Y:S01]  /*1db0*/  PRMT R39, RZ, 0x7610, R39 ;  /* 0x00007610ff277816 */ /* 0x000fe20000000027 */
[----:B------:R-:W-:Y:S01]  /*1dc0*/  IMAD.X R43, R153, 0x1, R7, P5 ;  /* 0x00000001992b7824 */ /* 0x000fe200028e0607 */
[----:B------:R-:W-:Y:S02]  /*1dd0*/  SHF.R.S32.HI R155, RZ, 0x1f, R151 ;  /* 0x0000001fff9b7819 */ /* 0x000fe40000011497 */
[----:B-1----:R-:W-:Y:S02]  /*1de0*/  IADD3 R48, P6, PT, R151, R6, RZ ;  /* 0x0000000697307210 */ /* 0x002fe40007fde0ff */
[----:B------:R-:W-:Y:S01]  /*1df0*/  SHF.R.U32.HI R41, RZ, 0x6, R10 ;  /* 0x00000006ff297819 */ /* 0x000fe2000001160a */
[----:B------:R1:W2:Y:S01]  /*1e00*/  @P0 LDG.E.U8 R39, desc[UR18][R42.64] ;  /* 0x000000122a270981 */ /* 0x0002a2000c1e1100 */
[----:B------:R-:W-:Y:S01]  /*1e10*/  LOP3.LUT P5, RZ, R40, 0x1, RZ, 0xc0, !PT ;  /* 0x0000000128ff7812 */ /* 0x000fe200078ac0ff */
[----:B------:R-:W-:Y:S01]  /*1e20*/  IMAD.X R49, R155, 0x1, R7, P6 ;  /* 0x000000019b317824 */ /* 0x000fe200030e0607 */
[----:B------:R-:W-:-:S02]  /*1e30*/  PRMT R40, RZ, 0x7610, R40 ;  /* 0x00007610ff287816 */ /* 0x000fc40000000028 */
[----:B------:R-:W-:Y:S02]  /*1e40*/  LOP3.LUT P0, RZ, R41, 0x1, RZ, 0xc0, !PT ;  /* 0x0000000129ff7812 */ /* 0x000fe4000780c0ff */
[----:B------:R-:W-:Y:S02]  /*1e50*/  SHF.R.S32.HI R163, RZ, 0x1f, R159 ;  /* 0x0000001fffa37819 */ /* 0x000fe4000001149f */
[-C--:B------:R-:W-:Y:S01]  /*1e60*/  IADD3 R54, P6, PT, R159, R6.reuse, RZ ;  /* 0x000000069f367210 */ /* 0x080fe20007fde0ff */
[----:B------:R3:W2:Y:S01]  /*1e70*/  @P4 LDG.E.U8 R40, desc[UR18][R48.64] ;  /* 0x0000001230284981 */ /* 0x0006a2000c1e1100 */
[----:B------:R-:W-:Y:S02]  /*1e80*/  SHF.R.S32.HI R161, RZ, 0x1f, R157 ;  /* 0x0000001fffa17819 */ /* 0x000fe4000001149d */
[----:B0-----:R-:W-:Y:S01]  /*1e90*/  IADD3 R50, P4, PT, R157, R6, RZ ;  /* 0x000000069d327210 */ /* 0x001fe20007f9e0ff */
[----:B------:R-:W-:Y:S01]  /*1ea0*/  IMAD.X R55, R163, 0x1, R7, P6 ;  /* 0x00000001a3377824 */ /* 0x000fe200030e0607 */
[----:B------:R-:W-:-:S02]  /*1eb0*/  SHF.R.U32.HI R41, RZ, 0x5, R10 ;  /* 0x00000005ff297819 */ /* 0x000fc4000001160a */
[----:B-1----:R-:W-:Y:S01]  /*1ec0*/  PRMT R42, RZ, 0x7610, R42 ;  /* 0x00007610ff2a7816 */ /* 0x002fe2000000002a */
[----:B------:R-:W-:Y:S01]  /*1ed0*/  IMAD.X R51, R161, 0x1, R7, P4 ;  /* 0x00000001a1337824 */ /* 0x000fe200020e0607 */
[----:B------:R-:W-:Y:S02]  /*1ee0*/  LOP3.LUT P4, RZ, R41, 0x1, RZ, 0xc0, !PT ;  /* 0x0000000129ff7812 */ /* 0x000fe4000788c0ff */
[----:B------:R-:W-:Y:S02]  /*1ef0*/  PRMT R41, RZ, 0x7610, R41 ;  /* 0x00007610ff297816 */ /* 0x000fe40000000029 */
[----:B------:R-:W2:Y:S01]  /*1f00*/  @P0 LDG.E.U8 R42, desc[UR18][R54.64] ;  /* 0x00000012362a0981 */ /* 0x000ea2000c1e1100 */
[----:B------:R-:W-:Y:S02]  /*1f10*/  ISETP.GT.U32.AND P0, PT, R8, R47, PT ;  /* 0x0000002f0800720c */ /* 0x000fe40003f04070 */
[----:B------:R-:W-:Y:S01]  /*1f20*/  SHF.R.S32.HI R167, RZ, 0x1f, R165 ;  /* 0x0000001fffa77819 */ /* 0x000fe200000114a5 */
[----:B------:R0:W2:Y:S01]  /*1f30*/  @P5 LDG.E.U8 R41, desc[UR18][R50.64] ;  /* 0x0000001232295981 */ /* 0x0000a2000c1e1100 */
[----:B---3--:R-:W-:-:S02]  /*1f40*/  IADD3 R48, P5, PT, R165, R6, RZ ;  /* 0x00000006a5307210 */ /* 0x008fc40007fbe0ff */
[----:B------:R-:W-:-:S03]  /*1f50*/  PRMT R43, RZ, 0x7610, R43 ;  /* 0x00007610ff2b7816 */ /* 0x000fc6000000002b */
[----:B------:R-:W-:Y:S01]  /*1f60*/  IMAD.X R49, R167, 0x1, R7, P5 ;  /* 0x00000001a7317824 */ /* 0x000fe200028e0607 */
[----:B------:R-:W-:-:S03]  /*1f70*/  SHF.R.S32.HI R171, RZ, 0x1f, R169 ;  /* 0x0000001fffab7819 */ /* 0x000fc600000114a9 */
[----:B------:R-:W-:Y:S01]  /*1f80*/  @!P0 IMAD.IADD R47, R47, 0x1, -R8 ;  /* 0x000000012f2f8824 */ /* 0x000fe200078e0a08 */
[C---:B------:R-:W-:Y:S01]  /*1f90*/  ISETP.GT.U32.AND P0, PT, R8.reuse, R45, PT ;  /* 0x0000002d0800720c */ /* 0x040fe20003f04070 */
[----:B------:R1:W3:Y:S01]  /*1fa0*/  @P4 LDG.E.U8 R43, desc[UR18][R48.64] ;  /* 0x00000012302b4981 */ /* 0x0002e2000c1e1100 */
[----:B0-----:R-:W-:Y:S02]  /*1fb0*/  IADD3 R50, P4, PT, R169, R6, RZ ;  /* 0x00000006a9327210 */ /* 0x001fe40007f9e0ff */
[----:B------:R-:W-:Y:S02]  /*1fc0*/  IABS R46, R52 ;  /* 0x00000034002e7213 */ /* 0x000fe40000000000 */
[----:B------:R-:W-:Y:S02]  /*1fd0*/  SHF.R.U32.HI R44, RZ, 0x4, R10 ;  /* 0x00000004ff2c7819 */ /* 0x000fe4000001160a */
[----:B------:R-:W-:Y:S01]  /*1fe0*/  ISETP.GT.U32.AND P5, PT, R8, R47, PT ;  /* 0x0000002f0800720c */ /* 0x000fe20003fa4070 */
[----:B------:R-:W-:Y:S01]  /*1ff0*/  IMAD.X R51, R171, 0x1, R7, P4 ;  /* 0x00000001ab337824 */ /* 0x000fe200020e0607 */
[----:B------:R-:W-:Y:S01]  /*2000*/  LOP3.LUT P6, RZ, R44, 0x1, RZ, 0xc0, !PT ;  /* 0x000000012cff7812 */ /* 0x000fe200078cc0ff */
[----:B------:R-:W-:Y:S01]  /*2010*/  IMAD.HI.U32 R44, R11, R46, RZ ;  /* 0x0000002e0b2c7227 */ /* 0x000fe200078e00ff */
[----:B------:R-:W-:-:S02]  /*2020*/  ISETP.GE.AND P4, PT, R12, RZ, PT ;  /* 0x000000ff0c00720c */ /* 0x000fc40003f86270 */
[C---:B------:R-:W-:Y:S01]  /*2030*/  LOP3.LUT R54, R12.reuse, 0x10, RZ, 0xfc, !PT ;  /* 0x000000100c367812 */ /* 0x040fe200078efcff */
[----:B------:R-:W-:Y:S01]  /*2040*/  IMAD.MOV R55, RZ, RZ, -R44 ;  /* 0x000000ffff377224 */ /* 0x000fe200078e0a2c */
[----:B------:R-:W-:Y:S01]  /*2050*/  LOP3.LUT R58, R12, 0x14, RZ, 0xfc, !PT ;  /* 0x000000140c3a7812 */ /* 0x000fe200078efcff */
[----:B------:R-:W-:Y:S01]  /*2060*/  @!P0 IMAD.IADD R45, R45, 0x1, -R8 ;  /* 0x000000012d2d8824 */ /* 0x000fe200078e0a08 */
[----:B-1----:R-:W-:Y:S02]  /*2070*/  IABS R48, R54 ;  /* 0x0000003600307213 */ /* 0x002fe40000000000 */
[----:B------:R-:W-:Y:S01]  /*2080*/  PRMT R44, RZ, 0x7610, R44 ;  /* 0x00007610ff2c7816 */ /* 0x000fe2000000002c */
[C---:B------:R-:W-:Y:S01]  /*2090*/  IMAD R49, R8.reuse, R55, R46 ;  /* 0x0000003708317224 */ /* 0x040fe200078e022e */
[----:B------:R-:W-:Y:S01]  /*20a0*/  IABS R55, R58 ;  /* 0x0000003a00377213 */ /* 0x000fe20000000000 */
[----:B------:R-:W-:Y:S01]  /*20b0*/  @!P5 IMAD.IADD R47, R47, 0x1, -R8 ;  /* 0x000000012f2fd824 */ /* 0x000fe200078e0a08 */
[----:B------:R-:W-:Y:S01]  /*20c0*/  ISETP.GT.U32.AND P5, PT, R8, R45, PT ;  /* 0x0000002d0800720c */ /* 0x000fe20003fa4070 */
[----:B------:R-:W-:Y:S01]  /*20d0*/  IMAD.HI.U32 R46, R11, R48, RZ ;  /* 0x000000300b2e7227 */ /* 0x000fe200078e00ff */
[----:B------:R0:W2:Y:S03]  /*20e0*/  @P6 LDG.E.U8 R44, desc[UR18][R50.64] ;  /* 0x00000012322c6981 */ /* 0x0000a6000c1e1100 */
[----:B------:R-:W-:Y:S01]  /*20f0*/  @!P4 IMAD.MOV R47, RZ, RZ, -R47 ;  /* 0x000000ffff2fc224 */ /* 0x000fe200078e0a2f */
[----:B------:R-:W-:-:S02]  /*2100*/  ISETP.GE.AND P4, PT, R57, RZ, PT ;  /* 0x000000ff3900720c */ /* 0x000fc40003f86270 */
[----:B------:R-:W-:Y:S01]  /*2110*/  ISETP.GT.U32.AND P6, PT, R8, R13, PT ;  /* 0x0000000d0800720c */ /* 0x000fe20003fc4070 */
[----:B0-----:R-:W-:Y:S02]  /*2120*/  IMAD.MOV R51, RZ, RZ, -R46 ;  /* 0x000000ffff337224 */ /* 0x001fe400078e0a2e */
[----:B------:R-:W-:-:S04]  /*2130*/  IMAD.HI.U32 R46, R11, R55, RZ ;  /* 0x000000370b2e7227 */ /* 0x000fc800078e00ff */
[C---:B------:R-:W-:Y:S02]  /*2140*/  IMAD R51, R8.reuse, R51, R48 ;  /* 0x0000003308337224 */ /* 0x040fe400078e0230 */
[----:B------:R-:W-:Y:S01]  /*2150*/  IMAD.MOV R46, RZ, RZ, -R46 ;  /* 0x000000ffff2e7224 */ /* 0x000fe200078e0a2e */
[C---:B------:R-:W-:Y:S01]  /*2160*/  ISETP.GT.U32.AND P0, PT, R8.reuse, R49, PT ;  /* 0x000000310800720c */ /* 0x040fe20003f04070 */
[----:B------:R-:W-:Y:S01]  /*2170*/  @!P5 IMAD.IADD R45, R45, 0x1, -R8 ;  /* 0x000000012d2dd824 */ /* 0x000fe200078e0a08 */
[C---:B------:R-:W-:Y:S01]  /*2180*/  ISETP.GT.U32.AND P5, PT, R8.reuse, R51, PT ;  /* 0x000000330800720c */ /* 0x040fe20003fa4070 */
[----:B------:R-:W-:Y:S02]  /*2190*/  IMAD R55, R8, R46, R55 ;  /* 0x0000002e08377224 */ /* 0x000fe400078e0237 */
[----:B------:R-:W-:-:S03]  /*21a0*/  @!P4 IMAD.MOV R45, RZ, RZ, -R45 ;  /* 0x000000ffff2dc224 */ /* 0x000fc600078e0a2d */
[----:B------:R-:W-:Y:S01]  /*21b0*/  ISETP.GT.U32.AND P4, PT, R8, R55, PT ;  /* 0x000000370800720c */ /* 0x000fe20003f84070 */
[----:B------:R-:W-:Y:S01]  /*21c0*/  @!P6 IMAD.IADD R13, R13, 0x1, -R8 ;  /* 0x000000010d0de824 */ /* 0x000fe200078e0a08 */
[----:B------:R-:W-:-:S03]  /*21d0*/  LOP3.LUT R60, R12, 0x18, RZ, 0xfc, !PT ;  /* 0x000000180c3c7812 */ /* 0x000fc600078efcff */
[--C-:B------:R-:W-:Y:S01]  /*21e0*/  @!P0 IMAD.IADD R49, R49, 0x1, -R8.reuse ;  /* 0x0000000131318824 */ /* 0x100fe200078e0a08 */
[----:B------:R-:W-:Y:S01]  /*21f0*/  ISETP.GT.U32.AND P6, PT, R8, R13, PT ;  /* 0x0000000d0800720c */ /* 0x000fe20003fc4070 */
[--C-:B------:R-:W-:Y:S01]  /*2200*/  @!P5 IMAD.IADD R51, R51, 0x1, -R8.reuse ;  /* 0x000000013333d824 */ /* 0x100fe200078e0a08 */
[----:B------:R-:W-:Y:S02]  /*2210*/  IABS R57, R60 ;  /* 0x0000003c00397213 */ /* 0x000fe40000000000 */
[----:B------:R-:W-:Y:S02]  /*2220*/  LOP3.LUT R62, R12, 0x1c, RZ, 0xfc, !PT ;  /* 0x0000001c0c3e7812 */ /* 0x000fe400078efcff */
[C---:B------:R-:W-:Y:S01]  /*2230*/  ISETP.GT.U32.AND P0, PT, R8.reuse, R49, PT ;  /* 0x000000310800720c */ /* 0x040fe20003f04070 */
[----:B------:R-:W-:Y:S01]  /*2240*/  @!P4 IMAD.IADD R55, R55, 0x1, -R8 ;  /* 0x000000013737c824 */ /* 0x000fe200078e0a08 */
[----:B------:R-:W-:Y:S01]  /*2250*/  IABS R59, R62 ;  /* 0x0000003e003b7213 */ /* 0x000fe20000000000 */
[----:B------:R-:W-:Y:S01]  /*2260*/  IMAD.HI.U32 R46, R11, R57, RZ ;  /* 0x000000390b2e7227 */ /* 0x000fe200078e00ff */
[----:B------:R-:W-:-:S02]  /*2270*/  ISETP.GT.U32.AND P5, PT, R8, R51, PT ;  /* 0x000000330800720c */ /* 0x000fc40003fa4070 */
[----:B------:R-:W-:Y:S01]  /*2280*/  ISETP.GT.U32.AND P4, PT, R8, R55, PT ;  /* 0x000000370800720c */ /* 0x000fe20003f84070 */
[----:B------:R-:W-:Y:S02]  /*2290*/  IMAD.MOV R48, RZ, RZ, -R46 ;  /* 0x000000ffff307224 */ /* 0x000fe400078e0a2e */
[----:B------:R-:W-:-:S04]  /*22a0*/  IMAD.HI.U32 R46, R11, R59, RZ ;  /* 0x0000003b0b2e7227 */ /* 0x000fc800078e00ff */
[----:B------:R-:W-:Y:S01]  /*22b0*/  @!P6 IMAD.IADD R13, R13, 0x1, -R8 ;  /* 0x000000010d0de824 */ /* 0x000fe200078e0a08 */
[----:B------:R-:W-:Y:S01]  /*22c0*/  ISETP.GE.AND P6, PT, R56, RZ, PT ;  /* 0x000000ff3800720c */ /* 0x000fe20003fc6270 */
[----:B------:R-:W-:Y:S02]  /*22d0*/  IMAD R57, R8, R48, R57 ;  /* 0x0000003008397224 */ /* 0x000fe400078e0239 */
[----:B------:R-:W-:Y:S02]  /*22e0*/  IMAD.MOV R46, RZ, RZ, -R46 ;  /* 0x000000ffff2e7224 */ /* 0x000fe400078e0a2e */
[--C-:B------:R-:W-:Y:S01]  /*22f0*/  @!P0 IMAD.IADD R49, R49, 0x1, -R8.reuse ;  /* 0x0000000131318824 */ /* 0x100fe200078e0a08 */
[----:B------:R-:W-:Y:S01]  /*2300*/  ISETP.GE.AND P0, PT, R52, RZ, PT ;  /* 0x000000ff3400720c */ /* 0x000fe20003f06270 */
[--C-:B------:R-:W-:Y:S01]  /*2310*/  @!P5 IMAD.IADD R51, R51, 0x1, -R8.reuse ;  /* 0x000000013333d824 */ /* 0x100fe200078e0a08 */
[----:B------:R-:W-:Y:S01]  /*2320*/  LOP3.LUT R52, R12, 0x20, RZ, 0xfc, !PT ;  /* 0x000000200c347812 */ /* 0x000fe200078efcff */
[C---:B------:R-:W-:Y:S01]  /*2330*/  IMAD R59, R8.reuse, R46, R59 ;  /* 0x0000002e083b7224 */ /* 0x040fe200078e023b */
[----:B------:R-:W-:Y:S01]  /*2340*/  ISETP.GT.U32.AND P5, PT, R8, R57, PT ;  /* 0x000000390800720c */ /* 0x000fe20003fa4070 */
[----:B------:R-:W-:Y:S01]  /*2350*/  @!P4 IMAD.IADD R55, R55, 0x1, -R8 ;  /* 0x000000013737c824 */ /* 0x000fe200078e0a08 */
[----:B------:R-:W-:-:S02]  /*2360*/  IABS R61, R52 ;  /* 0x00000034003d7213 */ /* 0x000fc40000000000 */
[----:B------:R-:W-:Y:S01]  /*2370*/  ISETP.GT.U32.AND P4, PT, R8, R59, PT ;  /* 0x0000003b0800720c */ /* 0x000fe20003f84070 */
[----:B------:R-:W-:Y:S01]  /*2380*/  @!P6 IMAD.MOV R13, RZ, RZ, -R13 ;  /* 0x000000ffff0de224 */ /* 0x000fe200078e0a0d */
[----:B------:R-:W-:Y:S01]  /*2390*/  ISETP.GE.AND P6, PT, R54, RZ, PT ;  /* 0x000000ff3600720c */ /* 0x000fe20003fc6270 */
[----:B------:R-:W-:Y:S01]  /*23a0*/  IMAD.HI.U32 R46, R11, R61, RZ ;  /* 0x0000003d0b2e7227 */ /* 0x000fe200078e00ff */
[C---:B------:R-:W-:Y:S02]  /*23b0*/  LOP3.LUT R54, R12.reuse, 0x24, RZ, 0xfc, !PT ;  /* 0x000000240c367812 */ /* 0x040fe400078efcff */
[----:B------:R-:W-:Y:S01]  /*23c0*/  LOP3.LUT R56, R12, 0x28, RZ, 0xfc, !PT ;  /* 0x000000280c387812 */ /* 0x000fe200078efcff */
[----:B------:R-:W-:Y:S01]  /*23d0*/  IMAD.MOV R48, RZ, RZ, -R46 ;  /* 0x000000ffff307224 */ /* 0x000fe200078e0a2e */
[----:B------:R-:W-:Y:S01]  /*23e0*/  IABS R63, R54 ;  /* 0x00000036003f7213 */ /* 0x000fe20000000000 */
[----:B------:R-:W-:Y:S01]  /*23f0*/  @!P5 IMAD.IADD R57, R57, 0x1, -R8 ;  /* 0x000000013939d824 */ /* 0x000fe200078e0a08 */
[----:B------:R-:W-:Y:S01]  /*2400*/  IABS R65, R56 ;  /* 0x0000003800417213 */ /* 0x000fe20000000000 */
[----:B------:R-:W-:-:S02]  /*2410*/  IMAD R61, R8, R48, R61 ;  /* 0x00000030083d7224 */ /* 0x000fc400078e023d */
[----:B------:R-:W-:Y:S01]  /*2420*/  @!P4 IMAD.IADD R59, R59, 0x1, -R8 ;  /* 0x000000013b3bc824 */ /* 0x000fe200078e0a08 */
[----:B------:R-:W-:Y:S01]  /*2430*/  ISETP.GT.U32.AND P4, PT, R8, R57, PT ;  /* 0x000000390800720c */ /* 0x000fe20003f84070 */
[----:B------:R-:W-:-:S04]  /*2440*/  IMAD.HI.U32 R46, R11, R63, RZ ;  /* 0x0000003f0b2e7227 */ /* 0x000fc800078e00ff */
[----:B------:R-:W-:Y:S01]  /*2450*/  @!P6 IMAD.MOV R51, RZ, RZ, -R51 ;  /* 0x000000ffff33e224 */ /* 0x000fe200078e0a33 */
[----:B------:R-:W-:Y:S01]  /*2460*/  ISETP.GT.U32.AND P6, PT, R8, R61, PT ;  /* 0x0000003d0800720c */ /* 0x000fe20003fc4070 */
[----:B------:R-:W-:Y:S01]  /*2470*/  IMAD.HI.U32 R48, R11, R65, RZ ;  /* 0x000000410b307227 */ /* 0x000fe200078e00ff */
[----:B------:R-:W-:-:S03]  /*2480*/  ISETP.GE.AND P5, PT, R58, RZ, PT ;  /* 0x000000ff3a00720c */ /* 0x000fc60003fa6270 */
[----:B------:R-:W-:Y:S02]  /*2490*/  IMAD.MOV R50, RZ, RZ, -R46 ;  /* 0x000000ffff327224 */ /* 0x000fe400078e0a2e */
[----:B------:R-:W-:Y:S02]  /*24a0*/  IMAD.MOV R48, RZ, RZ, -R48 ;  /* 0x000000ffff307224 */ /* 0x000fe400078e0a30 */
[C---:B------:R-:W-:Y:S02]  /*24b0*/  IMAD R63, R8.reuse, R50, R63 ;  /* 0x00000032083f7224 */ /* 0x040fe400078e023f */
[C---:B------:R-:W-:Y:S02]  /*24c0*/  IMAD R65, R8.reuse, R48, R65 ;  /* 0x0000003008417224 */ /* 0x040fe400078e0241 */
[--C-:B------:R-:W-:Y:S01]  /*24d0*/  @!P4 IMAD.IADD R57, R57, 0x1, -R8.reuse ;  /* 0x000000013939c824 */ /* 0x100fe200078e0a08 */
[C---:B------:R-:W-:Y:S01]  /*24e0*/  ISETP.GT.U32.AND P4, PT, R8.reuse, R63, PT ;  /* 0x0000003f0800720c */ /* 0x040fe20003f84070 */
[----:B------:R-:W-:Y:S01]  /*24f0*/  @!P0 IMAD.MOV R49, RZ, RZ, -R49 ;  /* 0x000000ffff318224 */ /* 0x000fe200078e0a31 */
[C---:B------:R-:W-:Y:S01]  /*2500*/  ISETP.GT.U32.AND P0, PT, R8.reuse, R59, PT ;  /* 0x0000003b0800720c */ /* 0x040fe20003f04070 */
[----:B------:R-:W-:Y:S01]  /*2510*/  @!P6 IMAD.IADD R61, R61, 0x1, -R8 ;  /* 0x000000013d3de824 */ /* 0x000fe200078e0a08 */
[----:B------:R-:W-:Y:S01]  /*2520*/  ISETP.GT.U32.AND P6, PT, R8, R65, PT ;  /* 0x000000410800720c */ /* 0x000fe20003fc4070 */
[----:B------:R-:W-:Y:S01]  /*2530*/  @!P5 IMAD.MOV R55, RZ, RZ, -R55 ;  /* 0x000000ffff37d224 */ /* 0x000fe200078e0a37 */
[----:B------:R-:W-:-:S02]  /*2540*/  ISETP.GE.AND P5, PT, R60, RZ, PT ;  /* 0x000000ff3c00720c */ /* 0x000fc40003fa6270 */
[C---:B------:R-:W-:Y:S02]  /*2550*/  LOP3.LUT R64, R12.reuse, 0x2c, RZ, 0xfc, !PT ;  /* 0x0000002c0c407812 */ /* 0x040fe400078efcff */
[----:B------:R-:W-:Y:S02]  /*2560*/  LOP3.LUT R50, R12, 0x30, RZ, 0xfc, !PT ;  /* 0x000000300c327812 */ /* 0x000fe400078efcff */
[----:B------:R-:W-:Y:S01]  /*2570*/  IABS R173, R64 ;  /* 0x0000004000ad7213 */ /* 0x000fe20000000000 */
[--C-:B------:R-:W-:Y:S01]  /*2580*/  @!P4 IMAD.IADD R63, R63, 0x1, -R8.reuse ;  /* 0x000000013f3fc824 */ /* 0x100fe200078e0a08 */
[----:B------:R-:W-:Y:S01]  /*2590*/  IABS R175, R50 ;  /* 0x0000003200af7213 */ /* 0x000fe20000000000 */
[--C-:B------:R-:W-:Y:S01]  /*25a0*/  @!P0 IMAD.IADD R59, R59, 0x1, -R8.reuse ;  /* 0x000000013b3b8824 */ /* 0x100fe200078e0a08 */
[----:B------:R-:W-:Y:S01]  /*25b0*/  ISETP.GE.AND P0, PT, R62, RZ, PT ;  /* 0x000000ff3e00720c */ /* 0x000fe20003f06270 */
[----:B------:R-:W-:Y:S01]  /*25c0*/  @!P6 IMAD.IADD R65, R65, 0x1, -R8 ;  /* 0x000000014141e824 */ /* 0x000fe200078e0a08 */
[C---:B------:R-:W-:Y:S01]  /*25d0*/  LOP3.LUT R58, R12.reuse, 0x34, RZ, 0xfc, !PT ;  /* 0x000000340c3a7812 */ /* 0x040fe200078efcff */
[----:B------:R-:W-:Y:S01]  /*25e0*/  IMAD.HI.U32 R46, R11, R173, RZ ;  /* 0x000000ad0b2e7227 */ /* 0x000fe200078e00ff */
[----:B------:R-:W-:-:S02]  /*25f0*/  LOP3.LUT R60, R12, 0x38, RZ, 0xfc, !PT ;  /* 0x000000380c3c7812 */ /* 0x000fc400078efcff */
[----:B------:R-:W-:Y:S01]  /*2600*/  LOP3.LUT R48, R12, 0x3c, RZ, 0xfc, !PT ;  /* 0x0000003c0c307812 */ /* 0x000fe200078efcff */
[----:B------:R-:W-:Y:S01]  /*2610*/  IMAD.HI.U32 R12, R11, R175, RZ ;  /* 0x000000af0b0c7227 */ /* 0x000fe200078e00ff */
[----:B------:R-:W-:-:S03]  /*2620*/  ISETP.GT.U32.AND P6, PT, R8, R63, PT ;  /* 0x0000003f0800720c */ /* 0x000fc60003fc4070 */
[----:B------:R-:W-:Y:S01]  /*2630*/  @!P5 IMAD.MOV R57, RZ, RZ, -R57 ;  /* 0x000000ffff39d224 */ /* 0x000fe200078e0a39 */
[C---:B------:R-:W-:Y:S01]  /*2640*/  ISETP.GT.U32.AND P5, PT, R8.reuse, R65, PT ;  /* 0x000000410800720c */ /* 0x040fe20003fa4070 */
[----:B------:R-:W-:Y:S02]  /*2650*/  IMAD.MOV R46, RZ, RZ, -R46 ;  /* 0x000000ffff2e7224 */ /* 0x000fe400078e0a2e */
[----:B------:R-:W-:Y:S01]  /*2660*/  IMAD.MOV R12, RZ, RZ, -R12 ;  /* 0x000000ffff0c7224 */ /* 0x000fe200078e0a0c */
[C---:B------:R-:W-:Y:S01]  /*2670*/  ISETP.GT.U32.AND P4, PT, R8.reuse, R61, PT ;  /* 0x0000003d0800720c */ /* 0x040fe20003f84070 */
[C---:B------:R-:W-:Y:S02]  /*2680*/  IMAD R173, R8.reuse, R46, R173 ;  /* 0x0000002e08ad7224 */ /* 0x040fe400078e02ad */
[C---:B------:R-:W-:Y:S02]  /*2690*/  IMAD R175, R8.reuse, R12, R175 ;  /* 0x0000000c08af7224 */ /* 0x040fe400078e02af */
[----:B------:R-:W-:Y:S01]  /*26a0*/  @!P0 IMAD.MOV R59, RZ, RZ, -R59 ;  /* 0x000000ffff3b8224 */ /* 0x000fe200078e0a3b */
[C---:B------:R-:W-:Y:S01]  /*26b0*/  ISETP.GT.U32.AND P0, PT, R8.reuse, R173, PT ;  /* 0x000000ad0800720c */ /* 0x040fe20003f04070 */
[--C-:B------:R-:W-:Y:S01]  /*26c0*/  @!P6 IMAD.IADD R63, R63, 0x1, -R8.reuse ;  /* 0x000000013f3fe824 */ /* 0x100fe200078e0a08 */
[----:B------:R-:W-:Y:S01]  /*26d0*/  ISETP.GT.U32.AND P6, PT, R8, R175, PT ;  /* 0x000000af0800720c */ /* 0x000fe20003fc4070 */
[----:B------:R-:W-:Y:S01]  /*26e0*/  @!P5 IMAD.IADD R65, R65, 0x1, -R8 ;  /* 0x000000014141d824 */ /* 0x000fe200078e0a08 */
[----:B------:R-:W-:-:S02]  /*26f0*/  ISETP.GE.AND P5, PT, R54, RZ, PT ;  /* 0x000000ff3600720c */ /* 0x000fc40003fa6270 */
[----:B------:R-:W-:Y:S01]  /*2700*/  IABS R179, R58 ;  /* 0x0000003a00b37213 */ /* 0x000fe20000000000 */
[----:B------:R-:W-:Y:S01]  /*2710*/  @!P4 IMAD.IADD R61, R61, 0x1, -R8 ;  /* 0x000000013d3dc824 */ /* 0x000fe200078e0a08 */
[----:B------:R-:W-:Y:S02]  /*2720*/  IABS R181, R60 ;  /* 0x0000003c00b57213 */ /* 0x000fe40000000000 */
[----:B------:R-:W-:Y:S01]  /*2730*/  ISETP.GE.AND P4, PT, R52, RZ, PT ;  /* 0x000000ff3400720c */ /* 0x000fe20003f86270 */
[----:B------:R-:W-:-:S04]  /*2740*/  IMAD.HI.U32 R12, R11, R179, RZ ;  /* 0x000000b30b0c7227 */ /* 0x000fc800078e00ff */
[--C-:B------:R-:W-:Y:S01]  /*2750*/  @!P0 IMAD.IADD R173, R173, 0x1, -R8.reuse ;  /* 0x00000001adad8824 */ /* 0x100fe200078e0a08 */
[----:B------:R-:W-:Y:S01]  /*2760*/  ISETP.GE.AND P0, PT, R56, RZ, PT ;  /* 0x000000ff3800720c */ /* 0x000fe20003f06270 */
[----:B------:R-:W-:Y:S02]  /*2770*/  @!P6 IMAD.IADD R175, R175, 0x1, -R8 ;  /* 0x00000001afafe824 */ /* 0x000fe400078e0a08 */
[----:B------:R-:W-:Y:S01]  /*2780*/  IMAD.HI.U32 R46, R11, R181, RZ ;  /* 0x000000b50b2e7227 */ /* 0x000fe200078e00ff */
[----:B------:R-:W-:-:S03]  /*2790*/  IABS R183, R48 ;  /* 0x0000003000b77213 */ /* 0x000fc60000000000 */
[----:B------:R-:W-:Y:S01]  /*27a0*/  @!P5 IMAD.MOV R63, RZ, RZ, -R63 ;  /* 0x000000ffff3fd224 */ /* 0x000fe200078e0a3f */
[C---:B------:R-:W-:Y:S01]  /*27b0*/  ISETP.GT.U32.AND P5, PT, R8.reuse, R175, PT ;  /* 0x000000af0800720c */ /* 0x040fe20003fa4070 */
[----:B------:R-:W-:Y:S02]  /*27c0*/  IMAD.MOV R12, RZ, RZ, -R12 ;  /* 0x000000ffff0c7224 */ /* 0x000fe400078e0a0c */
[----:B------:R-:W-:Y:S02]  /*27d0*/  IMAD.MOV R46, RZ, RZ, -R46 ;  /* 0x000000ffff2e7224 */ /* 0x000fe400078e0a2e */
[C---:B------:R-:W-:Y:S02]  /*27e0*/  IMAD R179, R8.reuse, R12, R179 ;  /* 0x0000000c08b37224 */ /* 0x040fe400078e02b3 */
[C---:B------:R-:W-:Y:S02]  /*27f0*/  IMAD R181, R8.reuse, R46, R181 ;  /* 0x0000002e08b57224 */ /* 0x040fe400078e02b5 */
[----:B------:R-:W-:Y:S01]  /*2800*/  @!P4 IMAD.MOV R61, RZ, RZ, -R61 ;  /* 0x000000ffff3dc224 */ /* 0x000fe200078e0a3d */
[C---:B------:R-:W-:Y:S01]  /*2810*/  ISETP.GT.U32.AND P4, PT, R8.reuse, R173, PT ;  /* 0x000000ad0800720c */ /* 0x040fe20003f84070 */
[----:B------:R-:W-:Y:S01]  /*2820*/  IMAD.HI.U32 R11, R11, R183, RZ ;  /* 0x000000b70b0b7227 */ /* 0x000fe200078e00ff */
[----:B------:R-:W-:-:S03]  /*2830*/  ISETP.GT.U32.AND P6, PT, R8, R179, PT ;  /* 0x000000b30800720c */ /* 0x000fc60003fc4070 */
[----:B------:R-:W-:Y:S01]  /*2840*/  @!P0 IMAD.MOV R65, RZ, RZ, -R65 ;  /* 0x000000ffff418224 */ /* 0x000fe200078e0a41 */
[----:B------:R-:W-:Y:S01]  /*2850*/  ISETP.GT.U32.AND P0, PT, R8, R181, PT ;  /* 0x000000b50800720c */ /* 0x000fe20003f04070 */
[----:B------:R-:W-:Y:S02]  /*2860*/  IMAD.MOV R11, RZ, RZ, -R11 ;  /* 0x000000ffff0b7224 */ /* 0x000fe400078e0a0b */
[--C-:B------:R-:W-:Y:S01]  /*2870*/  @!P5 IMAD.IADD R175, R175, 0x1, -R8.reuse ;  /* 0x00000001afafd824 */ /* 0x100fe200078e0a08 */
[----:B------:R-:W-:Y:S01]  /*2880*/  ISETP.GE.AND P5, PT, R64, RZ, PT ;  /* 0x000000ff4000720c */ /* 0x000fe20003fa6270 */
[----:B------:R-:W-:Y:S02]  /*2890*/  IMAD R183, R8, R11, R183 ;  /* 0x0000000b08b77224 */ /* 0x000fe400078e02b7 */
[----:B------:R-:W-:-:S03]  /*28a0*/  @!P4 IMAD.IADD R173, R173, 0x1, -R8 ;  /* 0x00000001adadc824 */ /* 0x000fc600078e0a08 */
[----:B------:R-:W-:Y:S01]  /*28b0*/  ISETP.GT.U32.AND P4, PT, R8, R183, PT ;  /* 0x000000b70800720c */ /* 0x000fe20003f84070 */
[--C-:B------:R-:W-:Y:S02]  /*28c0*/  @!P6 IMAD.IADD R179, R179, 0x1, -R8.reuse ;  /* 0x00000001b3b3e824 */ /* 0x100fe400078e0a08 */
[----:B------:R-:W-:Y:S02]  /*28d0*/  @!P0 IMAD.IADD R181, R181, 0x1, -R8 ;  /* 0x00000001b5b58824 */ /* 0x000fe400078e0a08 */
[----:B------:R-:W-:Y:S01]  /*28e0*/  IMAD.MOV.U32 R11, RZ, RZ, R173 ;  /* 0x000000ffff0b7224 */ /* 0x000fe200078e00ad */
[----:B------:R-:W-:Y:S02]  /*28f0*/  ISETP.GE.AND P6, PT, R50, RZ, PT ;  /* 0x000000ff3200720c */ /* 0x000fe40003fc6270 */
[C---:B------:R-:W-:Y:S01]  /*2900*/  ISETP.GT.U32.AND P0, PT, R8.reuse, R179, PT ;  /* 0x000000b30800720c */ /* 0x040fe20003f04070 */
[----:B------:R-:W-:Y:S01]  /*2910*/  @!P5 IMAD.MOV R11, RZ, RZ, -R11 ;  /* 0x000000ffff0bd224 */ /* 0x000fe200078e0a0b */
[----:B------:R-:W-:-:S03]  /*2920*/  ISETP.GT.U32.AND P5, PT, R8, R181, PT ;  /* 0x000000b50800720c */ /* 0x000fc60003fa4070 */
[----:B------:R-:W-:Y:S02]  /*2930*/  @!P4 IMAD.IADD R183, R183, 0x1, -R8 ;  /* 0x00000001b7b7c824 */ /* 0x000fe400078e0a08 */
[----:B------:R-:W-:-:S03]  /*2940*/  IMAD.MOV.U32 R177, RZ, RZ, R175 ;  /* 0x000000ffffb17224 */ /* 0x000fc600078e00af */
[----:B------:R-:W-:Y:S01]  /*2950*/  ISETP.GT.U32.AND P4, PT, R8, R183, PT ;  /* 0x000000b70800720c */ /* 0x000fe20003f84070 */
[----:B------:R-:W-:Y:S01]  /*2960*/  @!P6 IMAD.MOV R177, RZ, RZ, -R177 ;  /* 0x000000ffffb1e224 */ /* 0x000fe200078e0ab1 */
[----:B------:R-:W-:Y:S01]  /*2970*/  ISETP.GE.AND P6, PT, R58, RZ, PT ;  /* 0x000000ff3a00720c */ /* 0x000fe20003fc6270 */
[--C-:B------:R-:W-:Y:S01]  /*2980*/  @!P0 IMAD.IADD R179, R179, 0x1, -R8.reuse ;  /* 0x00000001b3b38824 */ /* 0x100fe200078e0a08 */
[----:B------:R-:W-:Y:S01]  /*2990*/  ISETP.GE.AND P0, PT, R60, RZ, PT ;  /* 0x000000ff3c00720c */ /* 0x000fe20003f06270 */
[----:B------:R-:W-:Y:S01]  /*29a0*/  @!P5 IMAD.IADD R181, R181, 0x1, -R8 ;  /* 0x00000001b5b5d824 */ /* 0x000fe200078e0a08 */
[----:B------:R-:W-:Y:S01]  /*29b0*/  ISETP.GE.AND P5, PT, R48, RZ, PT ;  /* 0x000000ff3000720c */ /* 0x000fe20003fa6270 */
[----:B------:R-:W-:Y:S01]  /*29c0*/  IMAD R173, R4, 0x1c, RZ ;  /* 0x0000001c04ad7824 */ /* 0x000fe200078e02ff */
[----:B------:R-:W-:-:S05]  /*29d0*/  SHF.R.U32.HI R12, RZ, 0x3, R10 ;  /* 0x00000003ff0c7819 */ /* 0x000fca000001160a */
[----:B------:R-:W-:Y:S01]  /*29e0*/  @!P4 IMAD.IADD R183, R183, 0x1, -R8 ;  /* 0x00000001b7b7c824 */ /* 0x000fe200078e0a08 */
[----:B------:R-:W-:Y:S01]  /*29f0*/  LOP3.LUT R8, RZ, R53, RZ, 0x33, !PT ;  /* 0x00000035ff087212 */ /* 0x000fe200078e33ff */
[----:B------:R-:W-:Y:S01]  /*2a00*/  @!P6 IMAD.MOV R179, RZ, RZ, -R179 ;  /* 0x000000ffffb3e224 */ /* 0x000fe200078e0ab3 */
[----:B------:R-:W-:Y:S01]  /*2a10*/  ISETP.NE.AND P6, PT, R53, RZ, PT ;  /* 0x000000ff3500720c */ /* 0x000fe20003fc5270 */
[----:B------:R-:W-:Y:S01]  /*2a20*/  @!P0 IMAD.MOV R181, RZ, RZ, -R181 ;  /* 0x000000ffffb58224 */ /* 0x000fe200078e0ab5 */
[----:B------:R-:W-:Y:S01]  /*2a30*/  LOP3.LUT R72, R72, 0x1f, RZ, 0xc0, !PT ;  /* 0x0000001f48487812 */ /* 0x000fe200078ec0ff */
[----:B------:R-:W-:Y:S01]  /*2a40*/  @!P5 IMAD.MOV R183, RZ, RZ, -R183 ;  /* 0x000000ffffb7d224 */ /* 0x000fe200078e0ab7 */
[----:B------:R-:W-:Y:S02]  /*2a50*/  LOP3.LUT P4, RZ, R12, 0x1, RZ, 0xc0, !PT ;  /* 0x000000010cff7812 */ /* 0x000fe4000788c0ff */
[----:B------:R-:W-:Y:S01]  /*2a60*/  SEL R189, R8, R11, !P6 ;  /* 0x0000000b08bd7207 */ /* 0x000fe20007000000 */
[----:B------:R-:W-:Y:S01]  /*2a70*/  VIADD R70, R9, 0x1f ;  /* 0x0000001f09467836 */ /* 0x000fe20000000000 */
[----:B------:R-:W-:-:S02]  /*2a80*/  SHF.R.S32.HI R175, RZ, 0x1f, R173 ;  /* 0x0000001fffaf7819 */ /* 0x000fc400000114ad */
[C---:B------:R-:W-:Y:S02]  /*2a90*/  SEL R47, R8.reuse, R47, !P6 ;  /* 0x0000002f082f7207 */ /* 0x040fe40007000000 */
[C---:B------:R-:W-:Y:S02]  /*2aa0*/  SEL R45, R8.reuse, R45, !P6 ;  /* 0x0000002d082d7207 */ /* 0x040fe40007000000 */
[C---:B------:R-:W-:Y:S02]  /*2ab0*/  SEL R185, R8.reuse, R13, !P6 ;  /* 0x0000000d08b97207 */ /* 0x040fe40007000000 */
[C---:B------:R-:W-:Y:S02]  /*2ac0*/  SEL R187, R8.reuse, R49, !P6 ;  /* 0x0000003108bb7207 */ /* 0x040fe40007000000 */
[C---:B------:R-:W-:Y:S02]  /*2ad0*/  SEL R203, R8.reuse, R51, !P6 ;  /* 0x0000003308cb7207 */ /* 0x040fe40007000000 */
[----:B------:R-:W-:-:S02]  /*2ae0*/  SEL R195, R8, R55, !P6 ;  /* 0x0000003708c37207 */ /* 0x000fc40007000000 */
        /* <DEDUP_REMOVED lines=8> */
[----:B------:R-:W-:Y:S02]  /*2b70*/  IADD3 R12, P5, PT, R173, R6, RZ ;  /* 0x00000006ad0c7210 */ /* 0x000fe40007fbe0ff */
[----:B------:R-:W-:Y:S01]  /*2b80*/  SEL R11, R8, R183, !P6 ;  /* 0x000000b7080b7207 */ /* 0x000fe20007000000 */
[----:B------:R-:W-:Y:S01]  /*2b90*/  IMAD R8, R72, R5, RZ ;  /* 0x0000000548087224 */ /* 0x000fe200078e02ff */
[----:B------:R-:W-:Y:S01]  /*2ba0*/  ISETP.GT.AND P0, PT, R70, 0x1f, PT ;  /* 0x0000001f4600780c */ /* 0x000fe20003f04270 */
[----:B------:R-:W-:Y:S02]  /*2bb0*/  IMAD.X R13, R175, 0x1, R7, P5 ;  /* 0x00000001af0d7824 */ /* 0x000fe400028e0607 */
[----:B------:R-:W-:Y:S01]  /*2bc0*/  IMAD R177, R4, 0x1d, RZ ;  /* 0x0000001d04b17824 */ /* 0x000fe200078e02ff */
[----:B------:R-:W-:-:S02]  /*2bd0*/  IADD3 R102, P5, PT, R8, UR22, RZ ;  /* 0x0000001608667c10 */ /* 0x000fc4000ffbe0ff */
[----:B------:R-:W-:Y:S01]  /*2be0*/  PRMT R46, RZ, 0x7610, R46 ;  /* 0x00007610ff2e7816 */ /* 0x000fe2000000002e */
[----:B------:R-:W-:Y:S01]  /*2bf0*/  IMAD R181, R47, UR5, RZ ;  /* 0x000000052fb57c24 */ /* 0x000fe2000f8e02ff */
[----:B------:R-:W-:Y:S02]  /*2c00*/  ISETP.LT.AND P0, PT, R72, R9, P0 ;  /* 0x000000094800720c */ /* 0x000fe40000701270 */
[----:B------:R-:W-:Y:S01]  /*2c10*/  LEA.HI.X.SX32 R48, R8, UR23, 0x1, P5 ;  /* 0x0000001708307c11 */ /* 0x000fe2000a8f0eff */
[----:B------:R-:W-:Y:S01]  /*2c20*/  IMAD R183, R45, UR5, RZ ;  /* 0x000000052db77c24 */ /* 0x000fe2000f8e02ff */
[----:B------:R-:W-:Y:S01]  /*2c30*/  SHF.R.U32.HI R9, RZ, 0x2, R10 ;  /* 0x00000002ff097819 */ /* 0x000fe2000001160a */
[----:B------:R-:W2:Y:S01]  /*2c40*/  @P4 LDG.E.U8 R46, desc[UR18][R12.64] ;  /* 0x000000120c2e4981 */ /* 0x000ea2000c1e1100 */
[----:B------:R-:W-:Y:S02]  /*2c50*/  SHF.R.S32.HI R179, RZ, 0x1f, R177 ;  /* 0x0000001fffb37819 */ /* 0x000fe400000114b1 */
[----:B------:R-:W-:Y:S01]  /*2c60*/  IADD3 R8, P5, PT, R177, R6, RZ ;  /* 0x00000006b1087210 */ /* 0x000fe20007fbe0ff */
[----:B------:R-:W-:Y:S01]  /*2c70*/  IMAD R185, R185, UR5, RZ ;  /* 0x00000005b9b97c24 */ /* 0x000fe2000f8e02ff */
[----:B------:R-:W-:Y:S01]  /*2c80*/  LOP3.LUT P4, RZ, R9, 0x1, RZ, 0xc0, !PT ;  /* 0x0000000109ff7812 */ /* 0x000fe2000788c0ff */
[----:B------:R-:W-:Y:S01]  /*2c90*/  IMAD R187, R187, UR5, RZ ;  /* 0x00000005bbbb7c24 */ /* 0x000fe2000f8e02ff */
[-C--:B------:R-:W-:Y:S01]  /*2ca0*/  IADD3 R74, P6, PT, R181, R102.reuse, RZ ;  /* 0x00000066b54a7210 */ /* 0x080fe20007fde0ff */
[----:B------:R-:W-:Y:S01]  /*2cb0*/  IMAD.X R9, R179, 0x1, R7, P5 ;  /* 0x00000001b3097824 */ /* 0x000fe200028e0607 */
[----:B------:R-:W-:Y:S01]  /*2cc0*/  IADD3 R76, P5, PT, R183, R102, RZ ;  /* 0x00000066b74c7210 */ /* 0x000fe20007fbe0ff */
[----:B------:R-:W-:Y:S01]  /*2cd0*/  IMAD R203, R203, UR5, RZ ;  /* 0x00000005cbcb7c24 */ /* 0x000fe2000f8e02ff */
[----:B------:R-:W-:Y:S01]  /*2ce0*/  LEA.HI.X.SX32 R181, R181, R48, 0x1, P6 ;  /* 0x00000030b5b57211 */ /* 0x000fe200030f0eff */
[----:B------:R-:W-:Y:S01]  /*2cf0*/  IMAD R195, R195, UR5, RZ ;  /* 0x00000005c3c37c24 */ /* 0x000fe2000f8e02ff */
[----:B------:R-:W-:-:S02]  /*2d00*/  IADD3 R78, P6, PT, R185, R102, RZ ;  /* 0x00000066b94e7210 */ /* 0x000fc40007fde0ff */
[----:B------:R-:W-:Y:S02]  /*2d10*/  LEA.HI.X.SX32 R183, R183, R48, 0x1, P5 ;  /* 0x00000030b7b77211 */ /* 0x000fe400028f0eff */
[----:B------:R-:W-:Y:S01]  /*2d20*/  IADD3 R80, P5, PT, R187, R102, RZ ;  /* 0x00000066bb507210 */ /* 0x000fe20007fbe0ff */
[----:B------:R-:W-:Y:S01]  /*2d30*/  IMAD R201, R201, UR5, RZ ;  /* 0x00000005c9c97c24 */ /* 0x000fe2000f8e02ff */
[----:B------:R-:W-:Y:S01]  /*2d40*/  LEA.HI.X.SX32 R185, R185, R48, 0x1, P6 ;  /* 0x00000030b9b97211 */ /* 0x000fe200030f0eff */
[----:B------:R-:W-:Y:S01]  /*2d50*/  IMAD R193, R193, UR5, RZ ;  /* 0x00000005c1c17c24 */ /* 0x000fe2000f8e02ff */
[----:B------:R-:W-:Y:S02]  /*2d60*/  IADD3 R202, P6, PT, R203, R102, RZ ;  /* 0x00000066cbca7210 */ /* 0x000fe40007fde0ff */
[----:B------:R-:W-:Y:S02]  /*2d70*/  LEA.HI.X.SX32 R187, R187, R48, 0x1, P5 ;  /* 0x00000030bbbb7211 */ /* 0x000fe400028f0eff */
        /* <DEDUP_REMOVED lines=24> */
[----:B------:R-:W-:-:S02]  /*2f00*/  IADD3 R96, P5, PT, R207, R102, RZ ;  /* 0x00000066cf607210 */ /* 0x000fc40007fbe0ff */
[----:B------:R-:W-:Y:S02]  /*2f10*/  LEA.HI.X.SX32 R211, R211, R48, 0x1, P6 ;  /* 0x00000030d3d37211 */ /* 0x000fe400030f0eff */
[----:B------:R-:W-:Y:S02]  /*2f20*/  IADD3 R100, P6, PT, R209, R102, RZ ;  /* 0x00000066d1647210 */ /* 0x000fe40007fde0ff */
[----:B------:R-:W-:Y:S02]  /*2f30*/  LEA.HI.X.SX32 R207, R207, R48, 0x1, P5 ;  /* 0x00000030cfcf7211 */ /* 0x000fe400028f0eff */
[----:B------:R-:W-:Y:S02]  /*2f40*/  SHF.R.U32.HI R10, RZ, 0x1, R10 ;  /* 0x00000001ff0a7819 */ /* 0x000fe4000001160a */
[----:B------:R-:W-:Y:S02]  /*2f50*/  IADD3 R102, P5, PT, R11, R102, RZ ;  /* 0x000000660b667210 */ /* 0x000fe40007fbe0ff */
[----:B------:R-:W-:-:S02]  /*2f60*/  LEA.HI.X.SX32 R209, R209, R48, 0x1, P6 ;  /* 0x00000030d1d17211 */ /* 0x000fc400030f0eff */
[----:B------:R-:W-:Y:S02]  /*2f70*/  PRMT R45, RZ, 0x7610, R45 ;  /* 0x00007610ff2d7816 */ /* 0x000fe4000000002d */
[----:B------:R-:W-:Y:S01]  /*2f80*/  LOP3.LUT P6, RZ, R10, 0x1, RZ, 0xc0, !PT ;  /* 0x000000010aff7812 */ /* 0x000fe200078cc0ff */
[----:B------:R-:W-:Y:S01]  /*2f90*/  @P0 IMAD.MOV.U32 R10, RZ, RZ, R74 ;  /* 0x000000ffff0a0224 */ /* 0x000fe200078e004a */
[----:B------:R-:W-:Y:S01]  /*2fa0*/  LEA.HI.X.SX32 R205, R11, R48, 0x1, P5 ;  /* 0x000000300bcd7211 */ /* 0x000fe200028f0eff */
[----:B------:R-:W-:Y:S01]  /*2fb0*/  @P0 IMAD.MOV.U32 R11, RZ, RZ, R181 ;  /* 0x000000ffff0b0224 */ /* 0x000fe200078e00b5 */
[----:B------:R-:W-:-:S04]  /*2fc0*/  PRMT R47, RZ, 0x7610, R47 ;  /* 0x00007610ff2f7816 */ /* 0x000fc8000000002f */
[----:B------:R0:W5:Y:S01]  /*2fd0*/  @P0 LDG.E.U8 R45, desc[UR18][R10.64] ;  /* 0x000000120a2d0981 */ /* 0x000162000c1e1100 */
[----:B------:R-:W-:Y:S01]  /*2fe0*/  PRMT R49, RZ, 0x7610, R49 ;  /* 0x00007610ff317816 */ /* 0x000fe20000000031 */
[----:B0-----:R-:W-:Y:S02]  /*2ff0*/  @P0 IMAD.MOV.U32 R10, RZ, RZ, R78 ;  /* 0x000000ffff0a0224 */ /* 0x001fe400078e004e */
[----:B------:R-:W-:-:S05]  /*3000*/  @P0 IMAD.MOV.U32 R11, RZ, RZ, R185 ;  /* 0x000000ffff0b0224 */ /* 0x000fca00078e00b9 */
        /* <DEDUP_REMOVED lines=9> */
[----:B------:R-:W-:Y:S02]  /*30a0*/  PRMT R55, RZ, 0x7610, R55 ;  /* 0x00007610ff377816 */ /* 0x000fe40000000037 */
[----:B------:R-:W-:Y:S01]  /*30b0*/  PRMT R48, RZ, 0x7610, R48 ;  /* 0x00007610ff307816 */ /* 0x000fe20000000030 */
[----:B------:R-:W-:Y:S01]  /*30c0*/  IMAD R213, R4, 0x1e, RZ ;  /* 0x0000001e04d57824 */ /* 0x000fe200078e02ff */
[----:B------:R-:W-:Y:S01]  /*30d0*/  PRMT R57, RZ, 0x7610, R57 ;  /* 0x00007610ff397816 */ /* 0x000fe20000000039 */
[----:B------:R-:W-:Y:S02]  /*30e0*/  @P0 IMAD.MOV.U32 R12, RZ, RZ, R94 ;  /* 0x000000ffff0c0224 */ /* 0x000fe400078e005e */
[----:B------:R-:W-:Y:S01]  /*30f0*/  @P0 IMAD.MOV.U32 R13, RZ, RZ, R211 ;  /* 0x000000ffff0d0224 */ /* 0x000fe200078e00d3 */
[----:B------:R-:W5:Y:S01]  /*3100*/  @P4 LDG.E.U8 R48, desc[UR18][R8.64] ;  /* 0x0000001208304981 */ /* 0x000f62000c1e1100 */
[----:B0-----:R-:W-:-:S02]  /*3110*/  @P0 IMAD.MOV.U32 R10, RZ, RZ, R90 ;  /* 0x000000ffff0a0224 */ /* 0x001fc400078e005a */
[----:B------:R-:W-:Y:S01]  /*3120*/  @P0 IMAD.MOV.U32 R11, RZ, RZ, R199 ;  /* 0x000000ffff0b0224 */ /* 0x000fe200078e00c7 */
[----:B------:R-:W-:Y:S01]  /*3130*/  SHF.R.S32.HI R217, RZ, 0x1f, R213 ;  /* 0x0000001fffd97819 */ /* 0x000fe200000114d5 */
[----:B------:R-:W-:Y:S01]  /*3140*/  IMAD R215, R4, 0x1f, RZ ;  /* 0x0000001f04d77824 */ /* 0x000fe200078e02ff */
[----:B------:R-:W-:Y:S01]  /*3150*/  PRMT R59, RZ, 0x7610, R59 ;  /* 0x00007610ff3b7816 */ /* 0x000fe2000000003b */
[----:B------:R-:W5:Y:S04]  /*3160*/  @P0 LDG.E.U8 R57, desc[UR18][R12.64] ;  /* 0x000000120c390981 */ /* 0x000f68000c1e1100 */
[----:B------:R0:W5:Y:S02]  /*3170*/  @P0 LDG.E.U8 R53, desc[UR18][R10.64] ;  /* 0x000000120a350981 */ /* 0x000164000c1e1100 */
[----:B0-----:R-:W-:-:S02]  /*3180*/  @P0 IMAD.MOV.U32 R10, RZ, RZ, R92 ;  /* 0x000000ffff0a0224 */ /* 0x001fc400078e005c */
[----:B------:R-:W-:-:S05]  /*3190*/  @P0 IMAD.MOV.U32 R11, RZ, RZ, R197 ;  /* 0x000000ffff0b0224 */ /* 0x000fca00078e00c5 */
[----:B------:R0:W5:Y:S01]  /*31a0*/  @P0 LDG.E.U8 R55, desc[UR18][R10.64] ;  /* 0x000000120a370981 */ /* 0x000162000c1e1100 */
[----:B------:R-:W-:Y:S02]  /*31b0*/  @P0 IMAD.MOV.U32 R12, RZ, RZ, R100 ;  /* 0x000000ffff0c0224 */ /* 0x000fe400078e0064 */
[----:B------:R-:W-:Y:S01]  /*31c0*/  @P0 IMAD.MOV.U32 R13, RZ, RZ, R209 ;  /* 0x000000ffff0d0224 */ /* 0x000fe200078e00d1 */
[----:B------:R-:W-:-:S04]  /*31d0*/  SHF.R.S32.HI R219, RZ, 0x1f, R215 ;  /* 0x0000001fffdb7819 */ /* 0x000fc800000114d7 */
[----:B------:R1:W5:Y:S01]  /*31e0*/  @P0 LDG.E.U8 R59, desc[UR18][R12.64] ;  /* 0x000000120c3b0981 */ /* 0x000362000c1e1100 */
[----:B0-----:R-:W-:-:S05]  /*31f0*/  IADD3 R10, P4, PT, R213, R6, RZ ;  /* 0x00000006d50a7210 */ /* 0x001fca0007f9e0ff */
[----:B------:R-:W-:Y:S01]  /*3200*/  IMAD.X R11, R217, 0x1, R7, P4 ;  /* 0x00000001d90b7824 */ /* 0x000fe200020e0607 */
[----:B------:R-:W-:Y:S02]  /*3210*/  IADD3 R6, P4, PT, R215, R6, RZ ;  /* 0x00000006d7067210 */ /* 0x000fe40007f9e0ff */
[----:B-1----:R-:W-:-:S03]  /*3220*/  PRMT R12, RZ, 0x7610, R12 ;  /* 0x00007610ff0c7816 */ /* 0x002fc6000000000c */
[----:B------:R-:W-:Y:S01]  /*3230*/  IMAD.X R7, R219, 0x1, R7, P4 ;  /* 0x00000001db077824 */ /* 0x000fe200020e0607 */
[----:B------:R-:W-:-:S04]  /*3240*/  PRMT R54, RZ, 0x7610, R54 ;  /* 0x00007610ff367816 */ /* 0x000fc80000000036 */
[----:B------:R0:W5:Y:S01]  /*3250*/  @!P2 LDG.E.U8 R12, desc[UR18][R6.64] ;  /* 0x00000012060ca981 */ /* 0x000162000c1e1100 */
[----:B------:R-:W-:Y:S01]  /*3260*/  PRMT R50, RZ, 0x7610, R50 ;  /* 0x00007610ff327816 */ /* 0x000fe20000000032 */
[----:B------:R-:W-:Y:S01]  /*3270*/  @P0 IMAD.MOV.U32 R8, RZ, RZ, R76 ;  /* 0x000000ffff080224 */ /* 0x000fe200078e004c */
[----:B------:R-:W-:Y:S01]  /*3280*/  PRMT R56, RZ, 0x7610, R56 ;  /* 0x00007610ff387816 */ /* 0x000fe20000000038 */
[----:B------:R-:W-:Y:S01]  /*3290*/  @P0 IMAD.MOV.U32 R9, RZ, RZ, R183 ;  /* 0x000000ffff090224 */ /* 0x000fe200078e00b7 */
[----:B------:R-:W-:Y:S02]  /*32a0*/  PRMT R52, RZ, 0x7610, R52 ;  /* 0x00007610ff347816 */ /* 0x000fe40000000034 */
[----:B------:R-:W-:Y:S02]  /*32b0*/  PRMT R58, RZ, 0x7610, R58 ;  /* 0x00007610ff3a7816 */ /* 0x000fe4000000003a */
[----:B------:R1:W5:Y:S01]  /*32c0*/  @P0 LDG.E.U8 R50, desc[UR18][R8.64] ;  /* 0x0000001208320981 */ /* 0x000362000c1e1100 */
[----:B0-----:R-:W-:-:S02]  /*32d0*/  @P0 IMAD.MOV.U32 R6, RZ, RZ, R84 ;  /* 0x000000ffff060224 */ /* 0x001fc400078e0054 */
[----:B------:R-:W-:-:S05]  /*32e0*/  @P0 IMAD.MOV.U32 R7, RZ, RZ, R195 ;  /* 0x000000ffff070224 */ /* 0x000fca00078e00c3 */
[----:B------:R0:W5:Y:S01]  /*32f0*/  @P0 LDG.E.U8 R54, desc[UR18][R6.64] ;  /* 0x0000001206360981 */ /* 0x000162000c1e1100 */
[----:B-1----:R-:W-:Y:S02]  /*3300*/  @P0 IMAD.MOV.U32 R8, RZ, RZ, R80 ;  /* 0x000000ffff080224 */ /* 0x002fe400078e0050 */
[----:B------:R-:W-:Y:S01]  /*3310*/  @P0 IMAD.MOV.U32 R9, RZ, RZ, R187 ;  /* 0x000000ffff090224 */ /* 0x000fe200078e00bb */
[----:B------:R-:W-:-:S04]  /*3320*/  PRMT R13, RZ, 0x7610, R13 ;  /* 0x00007610ff0d7816 */ /* 0x000fc8000000000d */
[----:B------:R1:W5:Y:S01]  /*3330*/  @P0 LDG.E.U8 R52, desc[UR18][R8.64] ;  /* 0x0000001208340981 */ /* 0x000362000c1e1100 */
[----:B0-----:R-:W-:Y:S02]  /*3340*/  @P0 IMAD.MOV.U32 R6, RZ, RZ, R88 ;  /* 0x000000ffff060224 */ /* 0x001fe400078e0058 */
[----:B------:R-:W-:Y:S01]  /*3350*/  @P0 IMAD.MOV.U32 R7, RZ, RZ, R193 ;  /* 0x000000ffff070224 */ /* 0x000fe200078e00c1 */
[----:B------:R-:W5:Y:S04]  /*3360*/  @P6 LDG.E.U8 R13, desc[UR18][R10.64] ;  /* 0x000000120a0d6981 */ /* 0x000f68000c1e1100 */
[----:B------:R0:W5:Y:S01]  /*3370*/  @P0 LDG.E.U8 R56, desc[UR18][R6.64] ;  /* 0x0000001206380981 */ /* 0x000162000c1e1100 */
[----:B-1----:R-:W-:Y:S01]  /*3380*/  PRMT R8, RZ, 0x7610, R8 ;  /* 0x00007610ff087816 */ /* 0x002fe20000000008 */
[----:B0-----:R-:W-:-:S02]  /*3390*/  @P0 IMAD.MOV.U32 R6, RZ, RZ, R86 ;  /* 0x000000ffff060224 */ /* 0x001fc400078e0056 */
        /* <DEDUP_REMOVED lines=9> */
[----:B------:R0:W5:Y:S02]  /*3430*/  @P0 LDG.E.U8 R10, desc[UR18][R6.64] ;  /* 0x00000012060a0981 */ /* 0x000164000c1e1100 */
[----:B0-----:R-:W-:Y:S02]  /*3440*/  @P0 IMAD.MOV.U32 R6, RZ, RZ, R102 ;  /* 0x000000ffff060224 */ /* 0x001fe400078e0066 */
[----:B------:R-:W-:-:S05]  /*3450*/  @P0 IMAD.MOV.U32 R7, RZ, RZ, R205 ;  /* 0x000000ffff070224 */ /* 0x000fca00078e00cd */
[----:B------:R-:W5:Y:S01]  /*3460*/  @P0 LDG.E.U8 R60, desc[UR18][R6.64] ;  /* 0x00000012063c0981 */ /* 0x000f62000c1e1100 */
[----:B------:R-:W-:-:S04]  /*3470*/  @!UP0 UIADD3 UR4, UPT, UPT, -UR4, 0x100000, URZ ;  /* 0x0010000004048890 */ /* 0x000fc8000fffe1ff */
[----:B------:R-:W-:Y:S02]  /*3480*/  @!UP0 USHF.L.U32 UR5, UR4, 0xb, URZ ;  /* 0x0000000b04058899 */ /* 0x000fe400080006ff */
[----:B------:R-:W-:Y:S01]  /*3490*/  @!UP0 USHF.L.U32 UR4, UR4, 0x1, URZ ;  /* 0x0000000104048899 */ /* 0x000fe200080006ff */
[----:B------:R-:W-:Y:S01]  /*34a0*/  VOTEU.ALL UP0, P3 ;  /* 0x0000000000ff7886 */ /* 0x000fe20001800000 */
[C---:B------:R-:W-:Y:S02]  /*34b0*/  LOP3.LUT R221, R66.reuse, 0x10, RZ, 0x3c, !PT ;  /* 0x0000001042dd7812 */ /* 0x040fe400078e3cff */
[C---:B------:R-:W-:Y:S02]  /*34c0*/  LOP3.LUT R104, R66.reuse, 0x20, RZ, 0x3c, !PT ;  /* 0x0000002042687812 */ /* 0x040fe400078e3cff */
[C---:B------:R-:W-:Y:S02]  /*34d0*/  LOP3.LUT R106, R66.reuse, 0x30, RZ, 0x3c, !PT ;  /* 0x00000030426a7812 */ /* 0x040fe400078e3cff */
[----:B------:R-:W-:-:S02]  /*34e0*/  LOP3.LUT R223, R66, 0x40, RZ, 0x3c, !PT ;  /* 0x0000004042df7812 */ /* 0x000fc400078e3cff */
[C---:B------:R-:W-:Y:S02]  /*34f0*/  LOP3.LUT R225, R66.reuse, 0x50, RZ, 0x3c, !PT ;  /* 0x0000005042e17812 */ /* 0x040fe400078e3cff */
[----:B------:R0:W1:Y:S01]  /*3500*/  @!UP0 SYNCS.EXCH.64 URZ, [UR16+0x3008], UR4 ;  /* 0x0030080410ff85b2 */ /* 0x0000620008000100 */
[----:B--2---:R0:W-:Y:S01]  /*3510*/  STS.U8 [R66+UR16], R19 ;  /* 0x0000001342007988 */ /* 0x0041e20008000010 */
[----:B------:R-:W-:-:S03]  /*3520*/  LOP3.LUT R108, R66, 0x60, RZ, 0x3c, !PT ;  /* 0x00000060426c7812 */ /* 0x000fc600078e3cff */
[----:B------:R0:W-:Y:S01]  /*3530*/  STS.U8 [R66+UR16+0x400], R25 ;  /* 0x0004001942007988 */ /* 0x0001e20008000010 */
[----:B------:R-:W-:-:S03]  /*3540*/  LOP3.LUT R227, R66, 0x70, RZ, 0x3c, !PT ;  /* 0x0000007042e37812 */ /* 0x000fc600078e3cff */
[----:B------:R0:W-:Y:S04]  /*3550*/  STS.U8 [R66+UR16+0x800], R27 ;  /* 0x0008001b42007988 */ /* 0x0001e80008000010 */
[----:B------:R0:W-:Y:S04]  /*3560*/  STS.U8 [R66+UR16+0xc00], R29 ;  /* 0x000c001d42007988 */ /* 0x0001e80008000010 */
[----:B----4-:R0:W-:Y:S04]  /*3570*/  STS.U8 [R221+UR16+0x80], R17 ;  /* 0x00008011dd007988 */ /* 0x0101e80008000010 */
[----:B------:R0:W-:Y:S04]  /*3580*/  STS.U8 [R221+UR16+0x480], R26 ;  /* 0x0004801add007988 */ /* 0x0001e80008000010 */
[----:B------:R0:W-:Y:S04]  /*3590*/  STS.U8 [R221+UR16+0x880], R36 ;  /* 0x00088024dd007988 */ /* 0x0001e80008000010 */
[----:B------:R0:W-:Y:S04]  /*35a0*/  STS.U8 [R221+UR16+0xc80], R42 ;  /* 0x000c802add007988 */ /* 0x0001e80008000010 */
[----:B------:R0:W-:Y:S04]  /*35b0*/  STS.U8 [R104+UR16+0x100], R20 ;  /* 0x0001001468007988 */ /* 0x0001e80008000010 */
[----:B------:R0:W-:Y:S04]  /*35c0*/  STS.U8 [R104+UR16+0x500], R28 ;  /* 0x0005001c68007988 */ /* 0x0001e80008000010 */
[----:B------:R0:W-:Y:S04]  /*35d0*/  STS.U8 [R104+UR16+0x900], R37 ;  /* 0x0009002568007988 */ /* 0x0001e80008000010 */
[----:B---3--:R0:W-:Y:S04]  /*35e0*/  STS.U8 [R104+UR16+0xd00], R43 ;  /* 0x000d002b68007988 */ /* 0x0081e80008000010 */
[----:B------:R0:W-:Y:S04]  /*35f0*/  STS.U8 [R106+UR16+0x180], R18 ;  /* 0x000180126a007988 */ /* 0x0001e80008000010 */
[----:B------:R0:W-:Y:S04]  /*3600*/  STS.U8 [R106+UR16+0x580], R31 ;  /* 0x0005801f6a007988 */ /* 0x0001e80008000010 */
[----:B------:R0:W-:Y:S04]  /*3610*/  STS.U8 [R106+UR16+0x980], R35 ;  /* 0x000980236a007988 */ /* 0x0001e80008000010 */
[----:B------:R0:W-:Y:S04]  /*3620*/  STS.U8 [R106+UR16+0xd80], R44 ;  /* 0x000d802c6a007988 */ /* 0x0001e80008000010 */
[----:B-----5:R0:W-:Y:S04]  /*3630*/  STS.U8 [R223+UR16+0x200], R21 ;  /* 0x00020015df007988 */ /* 0x0201e80008000010 */
[----:B------:R0:W-:Y:S04]  /*3640*/  STS.U8 [R223+UR16+0x600], R30 ;  /* 0x0006001edf007988 */ /* 0x0001e80008000010 */
[----:B------:R0:W-:Y:S04]  /*3650*/  STS.U8 [R223+UR16+0xa00], R38 ;  /* 0x000a0026df007988 */ /* 0x0001e80008000010 */
[----:B------:R0:W-:Y:S04]  /*3660*/  STS.U8 [R223+UR16+0xe00], R46 ;  /* 0x000e002edf007988 */ /* 0x0001e80008000010 */
[----:B------:R0:W-:Y:S04]  /*3670*/  STS.U8 [R225+UR16+0x280], R22 ;  /* 0x00028016e1007988 */ /* 0x0001e80008000010 */
[----:B------:R0:W-:Y:S04]  /*3680*/  STS.U8 [R225+UR16+0x680], R32 ;  /* 0x00068020e1007988 */ /* 0x0001e80008000010 */
[----:B------:R0:W-:Y:S01]  /*3690*/  STS.U8 [R225+UR16+0xa80], R39 ;  /* 0x000a8027e1007988 */ /* 0x0001e20008000010 */
[----:B------:R-:W-:-:S04]  /*36a0*/  ISETP.NE.U32.AND P0, PT, R16, RZ, PT ;  /* 0x000000ff1000720c */ /* 0x000fc80003f05070 */
[C---:B------:R-:W-:Y:S02]  /*36b0*/  ISETP.LT.OR P2, PT, R70.reuse, 0x20, P0 ;  /* 0x000000204600780c */ /* 0x040fe40000741670 */
[----:B------:R-:W-:Y:S01]  /*36c0*/  ISETP.GE.AND P4, PT, R70, 0x40, PT ;  /* 0x000000404600780c */ /* 0x000fe20003f86270 */
[----:B------:R0:W-:Y:S04]  /*36d0*/  STS.U8 [R225+UR16+0xe80], R48 ;  /* 0x000e8030e1007988 */ /* 0x0001e80008000010 */
        /* <DEDUP_REMOVED lines=23> */
[----:B------:R0:W-:Y:S01]  /*3850*/  STS.U8 [R221+UR16+0x2780], R60 ;  /* 0x0027803cdd007988 */ /* 0x0001e20008000010 */
[----:B-1----:R1:W-:Y:S06]  /*3860*/  MEMBAR.ALL.CTA ;  /* 0x0000000000007992 */ /* 0x0023ec0000008000 */
[----:B-1----:R-:W1:Y:S02]  /*3870*/  FENCE.VIEW.ASYNC.S ;  /* 0x00000000000073c6 */ /* 0x002e640000000000 */
[----:B-1----:R-:W-:Y:S06]  /*3880*/  BAR.SYNC.DEFER_BLOCKING 0x0 ;  /* 0x0000000000007b1d */ /* 0x002fec0000010000 */
[----:B------:R-:W-:Y:S05]  /*3890*/  @P2 BRA `(.L_x_6) ;  /* 0x00000000003c2947 */ /* 0x000fea0003800000 */
[----:B0-----:R-:W-:Y:S02]  /*38a0*/  UIADD3 UR4, UPT, UPT, UR16, 0x2000, URZ ;  /* 0x0000200010047890 */ /* 0x001fe4000fffe0ff */
[----:B------:R-:W-:Y:S02]  /*38b0*/  USHF.R.U32.HI UR6, URZ, 0x4, UR16 ;  /* 0x00000004ff067899 */ /* 0x000fe40008011610 */
[----:B------:R-:W-:Y:S02]  /*38c0*/  USHF.R.U32.HI UR4, URZ, 0x4, UR4 ;  /* 0x00000004ff047899 */ /* 0x000fe40008011604 */
[----:B------:R-:W-:Y:S02]  /*38d0*/  USGXT.U32 UR6, UR6, 0xe ;  /* 0x0000000e0606789a */ /* 0x000fe40008000000 */
[----:B------:R-:W-:Y:S01]  /*38e0*/  USGXT.U32 UR8, UR4, 0xe ;  /* 0x0000000e0408789a */ /* 0x000fe20008000000 */
[----:B------:R-:W-:Y:S02]  /*38f0*/  UMOV UR5, URZ ;  /* 0x000000ff00057c82 */ /* 0x000fe40008000000 */
[----:B------:R-:W-:Y:S01]  /*3900*/  UMOV UR4, UR10 ;  /* 0x0000000a00047c82 */ /* 0x000fe20008000000 */
[----:B------:R-:W-:Y:S01]  /*3910*/  UMOV UR14, 0x0 ;  /* 0x00000000000e7882 */ /* 0x000fe20000000000 */
[----:B------:R-:W-:Y:S01]  /*3920*/  UMOV UR15, 0x8108010 ;  /* 0x08108010000f7882 */ /* 0x000fe20000000000 */
[----:B------:R-:W-:Y:S01]  /*3930*/  UMOV UR7, 0x40004040 ;  /* 0x4000404000077882 */ /* 0x000fe20000000000 */
[----:B------:R-:W-:Y:S01]  /*3940*/  UMOV UR9, 0xc0004010 ;  /* 0xc000401000097882 */ /* 0x000fe20000000000 */
[----:B------:R-:W-:Y:S01]  /*3950*/  UMOV UR4, UR4 ;  /* 0x0000000400047c82 */ /* 0x000fe20008000000 */
[----:B------:R1:W-:Y:S01]  /*3960*/  UTCQMMA gdesc[UR6], gdesc[UR8], tmem[UR17], tmem[UR14], idesc[UR15], !UPT ;  /* 0x00ff0e08060075ea */ /* 0x0003e2000f800311 */
[----:B------:R1:W-:Y:S01]  /*3970*/  UTCBAR [UR4], URZ ;  /* 0x000000ff040073e9 */ /* 0x0003e200080000ff */
[----:B------:R-:W-:-:S02]  /*3980*/  NOP ;  /* 0x0000000000007918 */ /* 0x000fc40000000000 */
.L_x_6:
[----:B01----:R-:W-:Y:S01]  /*3990*/  UMOV UR4, URZ ;  /* 0x000000ff00047c82 */ /* 0x003fe20008000000 */
[----:B------:R-:W-:Y:S05]  /*39a0*/  @!P4 BRA `(.L_x_7) ;  /* 0x000000140060c947 */ /* 0x000fea0003800000 */
[----:B------:R-:W-:Y:S01]  /*39b0*/  SHF.R.S32.HI R7, RZ, 0x1f, R70 ;  /* 0x0000001fff077819 */ /* 0x000fe20000011446 */
[----:B------:R-:W-:Y:S01]  /*39c0*/  IMAD.SHL.U32 R110, R4, 0x20, RZ ;  /* 0x00000020046e7824 */ /* 0x000fe200078e00ff */
[----:B------:R-:W-:Y:S01]  /*39d0*/  UIADD3 UR5, UPT, UPT, UR16, 0x2800, URZ ;  /* 0x0000280010057890 */ /* 0x000fe2000fffe0ff */
[----:B------:R-:W-:Y:S01]  /*39e0*/  IMAD.SHL.U32 R231, R5, 0x20, RZ ;  /* 0x0000002005e77824 */ /* 0x000fe200078e00ff */
[----:B------:R-:W-:Y:S01]  /*39f0*/  LEA.HI R7, R7, R70, RZ, 0x5 ;  /* 0x0000004607077211 */ /* 0x000fe200078f28ff */
[----:B------:R-:W-:Y:S01]  /*3a00*/  UIADD3 UR4, UPT, UPT, UR16, 0x1000, URZ ;  /* 0x0000100010047890 */ /* 0x000fe2000fffe0ff */
[--C-:B------:R-:W-:Y:S01]  /*3a10*/  IADD3 R112, P2, P4, R15, UR20, R110.reuse ;  /* 0x000000140f707c10 */ /* 0x100fe2000fc5e06e */
[----:B------:R-:W-:Y:S01]  /*3a20*/  USHF.R.U32.HI UR5, URZ, 0x4, UR5 ;  /* 0x00000004ff057899 */ /* 0x000fe20008011605 */
[----:B------:R-:W-:Y:S01]  /*3a30*/  SHF.R.S32.HI R7, RZ, 0x5, R7 ;  /* 0x00000005ff077819 */ /* 0x000fe20000011407 */
[----:B------:R-:W-:Y:S01]  /*3a40*/  USHF.R.U32.HI UR4, URZ, 0x4, UR4 ;  /* 0x00000004ff047899 */ /* 0x000fe20008011604 */
[----:B------:R-:W-:Y:S01]  /*3a50*/  SHF.R.S32.HI R229, RZ, 0x1f, R110 ;  /* 0x0000001fffe57819 */ /* 0x000fe2000001146e */
[----:B------:R-:W-:Y:S01]  /*3a60*/  IMAD.MOV.U32 R4, RZ, RZ, RZ ;  /* 0x000000ffff047224 */ /* 0x000fe200078e00ff */
[----:B------:R-:W-:Y:S01]  /*3a70*/  VIMNMX R7, PT, PT, R7, 0x2, !PT ;  /* 0x0000000207077848 */ /* 0x000fe20007fe0100 */
[----:B------:R-:W-:Y:S01]  /*3a80*/  USGXT.U32 UR14, UR5, 0xe ;  /* 0x0000000e050e789a */ /* 0x000fe20008000000 */
[----:B------:R-:W-:Y:S01]  /*3a90*/  IADD3.X R114, PT, PT, R14, UR21, R229, P2, P4 ;  /* 0x000000150e727c10 */ /* 0x000fe200097e84e5 */
[----:B------:R-:W0:Y:S01]  /*3aa0*/  LDCU UR20, c[0x0][0x3a8] ;  /* 0x00007500ff1477ac */ /* 0x000e220008000800 */
[----:B------:R-:W-:Y:S01]  /*3ab0*/  SHF.R.S32.HI R116, RZ, 0x1f, R231 ;  /* 0x0000001fff747819 */ /* 0x000fe200000114e7 */
[----:B------:R-:W-:Y:S01]  /*3ac0*/  VIADD R118, R7, 0xffffffff ;  /* 0xffffffff07767836 */ /* 0x000fe20000000000 */
[----:B------:R-:W-:Y:S01]  /*3ad0*/  USGXT.U32 UR8, UR4, 0xe ;  /* 0x0000000e0408789a */ /* 0x000fe20008000000 */
[----:B------:R-:W-:Y:S01]  /*3ae0*/  UMOV UR13, UR10 ;  /* 0x0000000a000d7c82 */ /* 0x000fe20008000000 */
[----:B------:R-:W-:Y:S01]  /*3af0*/  UMOV UR15, 0x1 ;  /* 0x00000001000f7882 */ /* 0x000fe20000000000 */
[----:B------:R-:W-:-:S09]  /*3b00*/  UMOV UR5, URZ ;  /* 0x000000ff00057c82 */ /* 0x000fd20008000000 */
.L_x_10:
[----:B------:R-:W-:Y:S01]  /*3b10*/  IMAD.U32 R122, R4, -0x80000000, RZ ;  /* 0x80000000047a7824 */ /* 0x000fe200078e00ff */
[-C--:B------:R-:W-:Y:S02]  /*3b20*/  IADD3 R4, P6, PT, R215, R112.reuse, RZ ;  /* 0x00000070d7047210 */ /* 0x080fe40007fde0ff */
[-C--:B------:R-:W-:Y:S02]  /*3b30*/  IADD3 R6, P4, PT, R213, R112.reuse, RZ ;  /* 0x00000070d5067210 */ /* 0x080fe40007f9e0ff */
[-C--:B------:R-:W-:Y:S01]  /*3b40*/  IADD3 R8, P2, PT, R177, R112.reuse, RZ ;  /* 0x00000070b1087210 */ /* 0x080fe20007f5e0ff */
[--C-:B------:R-:W-:Y:S01]  /*3b50*/  IMAD.X R5, R219, 0x1, R114.reuse, P6 ;  /* 0x00000001db057824 */ /* 0x100fe200030e0672 */
        /* <DEDUP_REMOVED lines=30> */
[----:B------:R-:W1:Y:S01]  /*3d40*/  SYNCS.PHASECHK.TRANS64.TRYWAIT P6, [UR13], R122 ;  /* 0x0000007aff0075a7 */ /* 0x000e6200080c110d */
        /* <DEDUP_REMOVED lines=22> */
[----:B------:R-:W-:Y:S01]  /*3eb0*/  IADD3 R62, P4, PT, R69, R112, RZ ;  /* 0x00000070453e7210 */ /* 0x000fe20007f9e0ff */
[--C-:B------:R-:W-:Y:S01]  /*3ec0*/  IMAD.X R59, R79, 0x1, R114.reuse, P2 ;  /* 0x000000014f3b7824 */ /* 0x100fe200010e0672 */
[----:B0-----:R-:W-:Y:S01]  /*3ed0*/  IADD3 R64, P2, PT, R112, UR20, RZ ;  /* 0x0000001470407c10 */ /* 0x001fe2000ff5e0ff */
[--C-:B------:R-:W-:Y:S01]  /*3ee0*/  IMAD.X R61, R75, 0x1, R114.reuse, P5 ;  /* 0x000000014b3d7824 */ /* 0x100fe200028e0672 */
[C---:B------:R-:W-:Y:S01]  /*3ef0*/  ISETP.GT.AND P5, PT, R68.reuse, 0x1, PT ;  /* 0x000000014400780c */ /* 0x040fe20003fa4270 */
[--C-:B------:R-:W-:Y:S01]  /*3f00*/  IMAD.X R63, R73, 0x1, R114.reuse, P4 ;  /* 0x00000001493f7824 */ /* 0x100fe200020e0672 */
[C---:B------:R-:W-:Y:S01]  /*3f10*/  ISETP.GT.AND P4, PT, R68.reuse, 0x2, PT ;  /* 0x000000024400780c */ /* 0x040fe20003f84270 */
[----:B------:R-:W-:Y:S01]  /*3f20*/  IMAD.X R65, R67, 0x1, R114, P2 ;  /* 0x0000000143417824 */ /* 0x000fe200010e0672 */
[----:B------:R-:W-:-:S02]  /*3f30*/  ISETP.GT.AND P2, PT, R68, 0x3, PT ;  /* 0x000000034400780c */ /* 0x000fc40003f44270 */
[----:B------:R-:W-:Y:S01]  /*3f40*/  PRMT R120, RZ, 0x7610, R120 ;  /* 0x00007610ff787816 */ /* 0x000fe20000000078 */
[----:B-1----:R-:W-:Y:S10]  /*3f50*/  @!P6 BRA `(.L_x_8) ;  /* 0x000000300080e947 */ /* 0x002ff40003800000 */
.L_x_16:
[C---:B------:R-:W-:Y:S01]  /*3f60*/  ISETP.GT.AND P6, PT, R68.reuse, 0x4, PT ;  /* 0x000000044400780c */ /* 0x040fe20003fc4270 */
[----:B------:R0:W2:Y:S01]  /*3f70*/  @P5 LDG.E.U8 R120, desc[UR18][R64.64] ;  /* 0x0000001240785981 */ /* 0x0000a2000c1e1100 */
[----:B------:R-:W-:Y:S02]  /*3f80*/  PRMT R233, RZ, 0x7610, R233 ;  /* 0x00007610ffe97816 */ /* 0x000fe400000000e9 */
[----:B------:R-:W-:Y:S02]  /*3f90*/  PRMT R235, RZ, 0x7610, R235 ;  /* 0x00007610ffeb7816 */ /* 0x000fe400000000eb */
[----:B------:R-:W-:Y:S02]  /*3fa0*/  PRMT R122, RZ, 0x7610, R122 ;  /* 0x00007610ff7a7816 */ /* 0x000fe4000000007a */
[----:B------:R1:W3:Y:S01]  /*3fb0*/  @P4 LDG.E.U8 R233, desc[UR18][R62.64] ;  /* 0x000000123ee94981 */ /* 0x0002e2000c1e1100 */
[----:B------:R-:W-:-:S03]  /*3fc0*/  ISETP.GT.AND P4, PT, R68, 0x6, PT ;  /* 0x000000064400780c */ /* 0x000fc60003f84270 */
[----:B------:R4:W5:Y:S01]  /*3fd0*/  @P2 LDG.E.U8 R235, desc[UR18][R60.64] ;  /* 0x000000123ceb2981 */ /* 0x000962000c1e1100 */
[----:B------:R-:W-:-:S03]  /*3fe0*/  ISETP.GT.AND P2, PT, R68, 0x7, PT ;  /* 0x000000074400780c */ /* 0x000fc60003f44270 */
[----:B------:R-:W2:Y:S01]  /*3ff0*/  @P6 LDG.E.U8 R122, desc[UR18][R58.64] ;  /* 0x000000123a7a6981 */ /* 0x000ea2000c1e1100 */
[C---:B------:R-:W-:Y:S02]  /*4000*/  ISETP.GT.AND P6, PT, R68.reuse, 0x8, PT ;  /* 0x000000084400780c */ /* 0x040fe40003fc4270 */
[----:B------:R-:W-:Y:S02]  /*4010*/  ISETP.GT.AND P5, PT, R68, 0x5, PT ;  /* 0x000000054400780c */ /* 0x000fe40003fa4270 */
[----:B0-----:R-:W-:Y:S02]  /*4020*/  PRMT R65, RZ, 0x7610, R65 ;  /* 0x00007610ff417816 */ /* 0x001fe40000000041 */
[----:B-1----:R-:W-:Y:S02]  /*4030*/  PRMT R62, RZ, 0x7610, R62 ;  /* 0x00007610ff3e7816 */ /* 0x002fe4000000003e */
[----:B----4-:R-:W-:Y:S02]  /*4040*/  PRMT R61, RZ, 0x7610, R61 ;  /* 0x00007610ff3d7816 */ /* 0x010fe4000000003d */
[----:B------:R0:W4:Y:S01]  /*4050*/  @P4 LDG.E.U8 R65, desc[UR18][R54.64] ;  /* 0x0000001236414981 */ /* 0x000122000c1e1100 */
[----:B------:R-:W-:-:S02]  /*4060*/  PRMT R124, RZ, 0x7610, R124 ;  /* 0x00007610ff7c7816 */ /* 0x000fc4000000007c */
[C---:B------:R-:W-:Y:S01]  /*4070*/  ISETP.GT.AND P4, PT, R68.reuse, 0xa, PT ;  /* 0x0000000a4400780c */ /* 0x040fe20003f84270 */
[----:B------:R1:W2:Y:S01]  /*4080*/  @P2 LDG.E.U8 R62, desc[UR18][R52.64] ;  /* 0x00000012343e2981 */ /* 0x0002a2000c1e1100 */
[----:B------:R-:W-:-:S03]  /*4090*/  ISETP.GT.AND P2, PT, R68, 0xb, PT ;  /* 0x0000000b4400780c */ /* 0x000fc60003f44270 */
[----:B------:R-:W2:Y:S01]  /*40a0*/  @P6 LDG.E.U8 R61, desc[UR18][R50.64] ;  /* 0x00000012323d6981 */ /* 0x000ea2000c1e1100 */
[C---:B------:R-:W-:Y:S02]  /*40b0*/  ISETP.GT.AND P6, PT, R68.reuse, 0xc, PT ;  /* 0x0000000c4400780c */ /* 0x040fe40003fc4270 */
[----:B0-----:R-:W-:Y:S01]  /*40c0*/  PRMT R55, RZ, 0x7610, R55 ;  /* 0x00007610ff377816 */ /* 0x001fe20000000037 */
[----:B------:R0:W3:Y:S01]  /*40d0*/  @P5 LDG.E.U8 R124, desc[UR18][R56.64] ;  /* 0x00000012387c5981 */ /* 0x0000e2000c1e1100 */
[----:B------:R-:W-:Y:S02]  /*40e0*/  ISETP.GT.AND P5, PT, R68, 0x9, PT ;  /* 0x000000094400780c */ /* 0x000fe40003fa4270 */
[----:B-1----:R-:W-:Y:S02]  /*40f0*/  PRMT R52, RZ, 0x7610, R52 ;  /* 0x00007610ff347816 */ /* 0x002fe40000000034 */
[----:B------:R-:W-:Y:S01]  /*4100*/  PRMT R58, RZ, 0x7610, R58 ;  /* 0x00007610ff3a7816 */ /* 0x000fe2000000003a */
[----:B------:R1:W3:Y:S01]  /*4110*/  @P2 LDG.E.U8 R55, desc[UR18][R44.64] ;  /* 0x000000122c372981 */ /* 0x0002e2000c1e1100 */
[----:B0-----:R-:W-:-:S03]  /*4120*/  PRMT R57, RZ, 0x7610, R57 ;  /* 0x00007610ff397816 */ /* 0x001fc60000000039 */
[----:B------:R-:W3:Y:S01]  /*4130*/  @P6 LDG.E.U8 R52, desc[UR18][R42.64] ;  /* 0x000000122a346981 */ /* 0x000ee2000c1e1100 */
[C---:B------:R-:W-:Y:S02]  /*4140*/  ISETP.GT.AND P2, PT, R68.reuse, 0xf, PT ;  /* 0x0000000f4400780c */ /* 0x040fe40003f44270 */
[C---:B------:R-:W-:Y:S01]  /*4150*/  ISETP.GT.AND P6, PT, R68.reuse, 0x10, PT ;  /* 0x000000104400780c */ /* 0x040fe20003fc4270 */
[----:B------:R0:W3:Y:S04]  /*4160*/  @P5 LDG.E.U8 R58, desc[UR18][R48.64] ;  /* 0x00000012303a5981 */ /* 0x0000e8000c1e1100 */
[----:B------:R0:W3:Y:S01]  /*4170*/  @P4 LDG.E.U8 R57, desc[UR18][R46.64] ;  /* 0x000000122e394981 */ /* 0x0000e2000c1e1100 */
[C---:B------:R-:W-:Y:S02]  /*4180*/  ISETP.GT.AND P4, PT, R68.reuse, 0xe, PT ;  /* 0x0000000e4400780c */ /* 0x040fe40003f84270 */
[----:B------:R-:W-:-:S02]  /*4190*/  ISETP.GT.AND P5, PT, R68, 0xd, PT ;  /* 0x0000000d4400780c */ /* 0x000fc40003fa4270 */
[----:B-1----:R-:W-:Y:S02]  /*41a0*/  PRMT R45, RZ, 0x7610, R45 ;  /* 0x00007610ff2d7816 */ /* 0x002fe4000000002d */
[----:B0-----:R-:W-:Y:S02]  /*41b0*/  PRMT R49, RZ, 0x7610, R49 ;  /* 0x00007610ff317816 */ /* 0x001fe40000000031 */
[----:B------:R-:W-:Y:S02]  /*41c0*/  PRMT R46, RZ, 0x7610, R46 ;  /* 0x00007610ff2e7816 */ /* 0x000fe4000000002e */
[----:B------:R-:W3:Y:S01]  /*41d0*/  @P6 LDG.E.U8 R45, desc[UR18][R34.64] ;  /* 0x00000012222d6981 */ /* 0x000ee2000c1e1100 */
[----:B------:R-:W-:-:S03]  /*41e0*/  PRMT R50, RZ, 0x7610, R50 ;  /* 0x00007610ff327816 */ /* 0x000fc60000000032 */
[----:B------:R0:W4:Y:S01]  /*41f0*/  @P4 LDG.E.U8 R49, desc[UR18][R38.64] ;  /* 0x0000001226314981 */ /* 0x000122000c1e1100 */
[----:B------:R-:W-:-:S03]  /*4200*/  ISETP.GT.AND P4, PT, R68, 0x12, PT ;  /* 0x000000124400780c */ /* 0x000fc60003f84270 */
[----:B------:R1:W4:Y:S01]  /*4210*/  @P2 LDG.E.U8 R46, desc[UR18][R36.64] ;  /* 0x00000012242e2981 */ /* 0x000322000c1e1100 */
[C---:B------:R-:W-:Y:S02]  /*4220*/  ISETP.GT.AND P2, PT, R68.reuse, 0x13, PT ;  /* 0x000000134400780c */ /* 0x040fe40003f44270 */
[C---:B------:R-:W-:Y:S01]  /*4230*/  ISETP.GT.AND P6, PT, R68.reuse, 0x14, PT ;  /* 0x000000144400780c */ /* 0x040fe20003fc4270 */
[----:B------:R1:W4:Y:S01]  /*4240*/  @P5 LDG.E.U8 R50, desc[UR18][R40.64] ;  /* 0x0000001228325981 */ /* 0x000322000c1e1100 */
[----:B------:R-:W-:Y:S02]  /*4250*/  ISETP.GT.AND P5, PT, R68, 0x11, PT ;  /* 0x000000114400780c */ /* 0x000fe40003fa4270 */
[----:B0-----:R-:W-:Y:S02]  /*4260*/  PRMT R39, RZ, 0x7610, R39 ;  /* 0x00007610ff277816 */ /* 0x001fe40000000027 */
[----:B-1----:R-:W-:Y:S02]  /*4270*/  PRMT R36, RZ, 0x7610, R36 ;  /* 0x00007610ff247816 */ /* 0x002fe40000000024 */
[----:B------:R-:W-:-:S03]  /*4280*/  PRMT R41, RZ, 0x7610, R41 ;  /* 0x00007610ff297816 */ /* 0x000fc60000000029 */
[----:B------:R0:W4:Y:S01]  /*4290*/  @P2 LDG.E.U8 R39, desc[UR18][R28.64] ;  /* 0x000000121c272981 */ /* 0x000122000c1e1100 */
[----:B------:R-:W-:Y:S02]  /*42a0*/  PRMT R42, RZ, 0x7610, R42 ;  /* 0x00007610ff2a7816 */ /* 0x000fe4000000002a */
[C---:B------:R-:W-:Y:S01]  /*42b0*/  ISETP.GT.AND P2, PT, R68.reuse, 0x17, PT ;  /* 0x000000174400780c */ /* 0x040fe20003f44270 */
[----:B------:R-:W4:Y:S01]  /*42c0*/  @P6 LDG.E.U8 R36, desc[UR18][R26.64] ;  /* 0x000000121a246981 */ /* 0x000f22000c1e1100 */
[----:B------:R-:W-:-:S03]  /*42d0*/  ISETP.GT.AND P6, PT, R68, 0x18, PT ;  /* 0x000000184400780c */ /* 0x000fc60003fc4270 */
[----:B------:R1:W4:Y:S01]  /*42e0*/  @P4 LDG.E.U8 R41, desc[UR18][R30.64] ;  /* 0x000000121e294981 */ /* 0x000322000c1e1100 */
[----:B------:R-:W-:-:S03]  /*42f0*/  ISETP.GT.AND P4, PT, R68, 0x16, PT ;  /* 0x000000164400780c */ /* 0x000fc60003f84270 */
[----:B------:R1:W4:Y:S01]  /*4300*/  @P5 LDG.E.U8 R42, desc[UR18][R32.64] ;  /* 0x00000012202a5981 */ /* 0x000322000c1e1100 */
[----:B------:R-:W-:Y:S02]  /*4310*/  ISETP.GT.AND P5, PT, R68, 0x15, PT ;  /* 0x000000154400780c */ /* 0x000fe40003fa4270 */
[----:B0-----:R-:W-:Y:S02]  /*4320*/  PRMT R29, RZ, 0x7610, R29 ;  /* 0x00007610ff1d7816 */ /* 0x001fe4000000001d */
[----:B-1----:R-:W-:Y:S02]  /*4330*/  PRMT R30, RZ, 0x7610, R30 ;  /* 0x00007610ff1e7816 */ /* 0x002fe4000000001e */
[----:B------:R-:W-:Y:S02]  /*4340*/  PRMT R34, RZ, 0x7610, R34 ;  /* 0x00007610ff227816 */ /* 0x000fe40000000022 */
[----:B------:R-:W4:Y:S01]  /*4350*/  @P6 LDG.E.U8 R29, desc[UR18][R18.64] ;  /* 0x00000012121d6981 */ /* 0x000f22000c1e1100 */
[----:B------:R-:W-:-:S03]  /*4360*/  PRMT R33, RZ, 0x7610, R33 ;  /* 0x00007610ff217816 */ /* 0x000fc60000000021 */
[----:B------:R0:W5:Y:S01]  /*4370*/  @P2 LDG.E.U8 R30, desc[UR18][R20.64] ;  /* 0x00000012141e2981 */ /* 0x000162000c1e1100 */
[----:B------:R-:W-:-:S03]  /*4380*/  ISETP.GT.AND P2, PT, R68, 0x1b, PT ;  /* 0x0000001b4400780c */ /* 0x000fc60003f44270 */
[----:B------:R1:W5:Y:S01]  /*4390*/  @P4 LDG.E.U8 R33, desc[UR18][R22.64] ;  /* 0x0000001216214981 */ /* 0x000362000c1e1100 */
[C---:B------:R-:W-:Y:S02]  /*43a0*/  ISETP.GT.AND P4, PT, R68.reuse, 0x1a, PT ;  /* 0x0000001a4400780c */ /* 0x040fe40003f84270 */
[C---:B------:R-:W-:Y:S01]  /*43b0*/  ISETP.GT.AND P6, PT, R68.reuse, 0x1c, PT ;  /* 0x0000001c4400780c */ /* 0x040fe20003fc4270 */
[----:B------:R1:W5:Y:S01]  /*43c0*/  @P5 LDG.E.U8 R34, desc[UR18][R24.64] ;  /* 0x0000001218225981 */ /* 0x000362000c1e1100 */
[----:B------:R-:W-:Y:S02]  /*43d0*/  ISETP.GT.AND P5, PT, R68, 0x19, PT ;  /* 0x000000194400780c */ /* 0x000fe40003fa4270 */
[----:B0-----:R-:W-:Y:S02]  /*43e0*/  PRMT R20, RZ, 0x7610, R20 ;  /* 0x00007610ff147816 */ /* 0x001fe40000000014 */
[----:B-1----:R-:W-:Y:S02]  /*43f0*/  PRMT R23, RZ, 0x7610, R23 ;  /* 0x00007610ff177816 */ /* 0x002fe40000000017 */
[----:B------:R-:W-:-:S04]  /*4400*/  PRMT R25, RZ, 0x7610, R25 ;  /* 0x00007610ff197816 */ /* 0x000fc80000000019 */
[----:B------:R-:W5:Y:S01]  /*4410*/  @P2 LDG.E.U8 R23, desc[UR18][R12.64] ;  /* 0x000000120c172981 */ /* 0x000f62000c1e1100 */
[----:B------:R-:W-:Y:S02]  /*4420*/  PRMT R26, RZ, 0x7610, R26 ;  /* 0x00007610ff1a7816 */ /* 0x000fe4000000001a */
[C---:B------:R-:W-:Y:S01]  /*4430*/  ISETP.GT.AND P2, PT, R68.reuse, 0x1f, PT ;  /* 0x0000001f4400780c */ /* 0x040fe20003f44270 */
[----:B------:R0:W5:Y:S01]  /*4440*/  @P4 LDG.E.U8 R25, desc[UR18][R14.64] ;  /* 0x000000120e194981 */ /* 0x000162000c1e1100 */
[----:B------:R-:W-:-:S03]  /*4450*/  ISETP.GT.AND P4, PT, R68, 0x1e, PT ;  /* 0x0000001e4400780c */ /* 0x000fc60003f84270 */
[----:B------:R-:W5:Y:S01]  /*4460*/  @P6 LDG.E.U8 R20, desc[UR18][R10.64] ;  /* 0x000000120a146981 */ /* 0x000f62000c1e1100 */
[----:B------:R-:W-:-:S03]  /*4470*/  ISETP.GT.AND P6, PT, R68, RZ, PT ;  /* 0x000000ff4400720c */ /* 0x000fc60003fc4270 */
[----:B------:R1:W5:Y:S01]  /*4480*/  @P5 LDG.E.U8 R26, desc[UR18][R16.64] ;  /* 0x00000012101a5981 */ /* 0x000362000c1e1100 */
[----:B0-----:R-:W-:Y:S02]  /*4490*/  PRMT R14, RZ, 0x7610, R14 ;  /* 0x00007610ff0e7816 */ /* 0x001fe4000000000e */
[----:B------:R-:W-:Y:S02]  /*44a0*/  PRMT R13, RZ, 0x7610, R13 ;  /* 0x00007610ff0d7816 */ /* 0x000fe4000000000d */
[----:B-1----:R-:W-:Y:S02]  /*44b0*/  PRMT R17, RZ, 0x7610, R17 ;  /* 0x00007610ff117816 */ /* 0x002fe40000000011 */
[----:B------:R0:W5:Y:S01]  /*44c0*/  @P2 LDG.E.U8 R14, desc[UR18][R4.64] ;  /* 0x00000012040e2981 */ /* 0x000162000c1e1100 */
[----:B------:R-:W-:-:S03]  /*44d0*/  ISETP.GT.AND P5, PT, R68, 0x1d, PT ;  /* 0x0000001d4400780c */ /* 0x000fc60003fa4270 */
[----:B------:R1:W5:Y:S01]  /*44e0*/  @P4 LDG.E.U8 R17, desc[UR18][R6.64] ;  /* 0x0000001206114981 */ /* 0x000362000c1e1100 */
[C---:B------:R-:W-:Y:S01]  /*44f0*/  IADD3 R74, P4, PT, R231.reuse, R74, RZ ;  /* 0x0000004ae74a7210 */ /* 0x040fe20007f9e0ff */
[----:B0-----:R-:W-:Y:S02]  /*4500*/  @P6 IMAD.MOV.U32 R4, RZ, RZ, R112 ;  /* 0x000000ffff046224 */ /* 0x001fe400078e0070 */
[----:B------:R-:W-:Y:S01]  /*4510*/  @P6 IMAD.MOV.U32 R5, RZ, RZ, R114 ;  /* 0x000000ffff056224 */ /* 0x000fe200078e0072 */
[C---:B------:R-:W-:Y:S01]  /*4520*/  IADD3 R80, P2, PT, R231.reuse, R80, RZ ;  /* 0x00000050e7507210 */ /* 0x040fe20007f5e0ff */
[----:B------:R-:W-:Y:S01]  /*4530*/  IMAD.X R181, R116, 0x1, R181, P4 ;  /* 0x0000000174b57824 */ /* 0x000fe200020e06b5 */
[C---:B------:R-:W-:Y:S02]  /*4540*/  IADD3 R78, P4, PT, R231.reuse, R78, RZ ;  /* 0x0000004ee74e7210 */ /* 0x040fe40007f9e0ff */
[----:B------:R0:W5:Y:S01]  /*4550*/  @P6 LDG.E.U8 R13, desc[UR18][R4.64] ;  /* 0x00000012040d6981 */ /* 0x000162000c1e1100 */
[----:B------:R-:W-:-:S02]  /*4560*/  IADD3 R76, P6, PT, R231, R76, RZ ;  /* 0x0000004ce74c7210 */ /* 0x000fc40007fde0ff */
[----:B------:R-:W-:Y:S01]  /*4570*/  PRMT R18, RZ, 0x7610, R18 ;  /* 0x00007610ff127816 */ /* 0x000fe20000000012 */
[C---:B------:R-:W-:Y:S01]  /*4580*/  IMAD.X R185, R116.reuse, 0x1, R185, P4 ;  /* 0x0000000174b97824 */ /* 0x040fe200020e06b9 */
[C---:B------:R-:W-:Y:S01]  /*4590*/  IADD3 R84, P4, PT, R231.reuse, R84, RZ ;  /* 0x00000054e7547210 */ /* 0x040fe20007f9e0ff */
[C---:B------:R-:W-:Y:S01]  /*45a0*/  IMAD.X R183, R116.reuse, 0x1, R183, P6 ;  /* 0x0000000174b77824 */ /* 0x040fe200030e06b7 */
[C---:B------:R-:W-:Y:S01]  /*45b0*/  IADD3 R202, P6, PT, R231.reuse, R202, RZ ;  /* 0x000000cae7ca7210 */ /* 0x040fe20007fde0ff */
[C---:B------:R-:W-:Y:S01]  /*45c0*/  IMAD.X R187, R116.reuse, 0x1, R187, P2 ;  /* 0x0000000174bb7824 */ /* 0x040fe200010e06bb */
[C---:B------:R-:W-:Y:S01]  /*45d0*/  IADD3 R82, P2, PT, R231.reuse, R82, RZ ;  /* 0x00000052e7527210 */ /* 0x040fe20007f5e0ff */
[----:B------:R0:W5:Y:S01]  /*45e0*/  @P5 LDG.E.U8 R18, desc[UR18][R8.64] ;  /* 0x0000001208125981 */ /* 0x000162000c1e1100 */
[C---:B------:R-:W-:Y:S01]  /*45f0*/  IMAD.X R195, R116.reuse, 0x1, R195, P4 ;  /* 0x0000000174c37824 */ /* 0x040fe200020e06c3 */
[----:B------:R-:W-:Y:S01]  /*4600*/  BAR.SYNC.DEFER_BLOCKING 0x0 ;  /* 0x0000000000007b1d */ /* 0x000fe20000010000 */
[C---:B------:R-:W-:Y:S01]  /*4610*/  IMAD.X R203, R116.reuse, 0x1, R203, P6 ;  /* 0x0000000174cb7824 */ /* 0x040fe200030e06cb */
[C---:B------:R-:W-:Y:S01]  /*4620*/  IADD3 R88, P6, PT, R231.reuse, R88, RZ ;  /* 0x00000058e7587210 */ /* 0x040fe20007fde0ff */
[----:B------:R-:W-:Y:S01]  /*4630*/  IMAD.X R201, R116, 0x1, R201, P2 ;  /* 0x0000000174c97824 */ /* 0x000fe200010e06c9 */
[----:B------:R-:W-:-:S02]  /*4640*/  IADD3 R86, P2, PT, R231, R86, RZ ;  /* 0x00000056e7567210 */ /* 0x000fc40007f5e0ff */
[C---:B------:R-:W-:Y:S02]  /*4650*/  IADD3 R90, P4, PT, R231.reuse, R90, RZ ;  /* 0x0000005ae75a7210 */ /* 0x040fe40007f9e0ff */
[----:B------:R-:W-:Y:S01]  /*4660*/  ISETP.GE.AND P5, PT, R72, R68, PT ;  /* 0x000000444800720c */ /* 0x000fe20003fa6270 */
[C---:B------:R-:W-:Y:S01]  /*4670*/  IMAD.X R193, R116.reuse, 0x1, R193, P6 ;  /* 0x0000000174c17824 */ /* 0x040fe200030e06c1 */
[C---:B------:R-:W-:Y:S01]  /*4680*/  IADD3 R92, P6, PT, R231.reuse, R92, RZ ;  /* 0x0000005ce75c7210 */ /* 0x040fe20007fde0ff */
        /* <DEDUP_REMOVED lines=8> */
[----:B------:R-:W-:Y:S01]  /*4710*/  IMAD.X R209, R116, 0x1, R209, P2 ;  /* 0x0000000174d17824 */ /* 0x000fe200010e06d1 */
[----:B------:R-:W-:Y:S01]  /*4720*/  IADD3 R102, P2, PT, R231, R102, RZ ;  /* 0x00000066e7667210 */ /* 0x000fe20007f5e0ff */
[----:B------:R-:W-:Y:S01]  /*4730*/  @!P5 IMAD.MOV.U32 R180, RZ, RZ, R74 ;  /* 0x000000ffffb4d224 */ /* 0x000fe200078e004a */
[----:B------:R-:W-:Y:S01]  /*4740*/  PRMT R11, RZ, 0x7610, R11 ;  /* 0x00007610ff0b7816 */ /* 0x000fe2000000000b */
[----:B------:R-:W-:Y:S01]  /*4750*/  @!P5 IMAD.MOV.U32 R184, RZ, RZ, R78 ;  /* 0x000000ffffb8d224 */ /* 0x000fe200078e004e */
[----:B-1----:R-:W-:Y:S01]  /*4760*/  PRMT R7, RZ, 0x7610, R7 ;  /* 0x00007610ff077816 */ /* 0x002fe20000000007 */
[----:B------:R-:W-:Y:S01]  /*4770*/  @!P5 IMAD.MOV.U32 R200, RZ, RZ, R82 ;  /* 0x000000ffffc8d224 */ /* 0x000fe200078e0052 */
[----:B0-----:R-:W-:Y:S01]  /*4780*/  PRMT R5, RZ, 0x7610, R5 ;  /* 0x00007610ff057816 */ /* 0x001fe20000000005 */
[----:B------:R-:W-:Y:S01]  /*4790*/  @!P5 IMAD.MOV.U32 R198, RZ, RZ, R90 ;  /* 0x000000ffffc6d224 */ /* 0x000fe200078e005a */
[----:B------:R-:W-:Y:S01]  /*47a0*/  PRMT R9, RZ, 0x7610, R9 ;  /* 0x00007610ff097816 */ /* 0x000fe20000000009 */
[----:B------:R-:W-:Y:S01]  /*47b0*/  @!P5 IMAD.MOV.U32 R196, RZ, RZ, R92 ;  /* 0x000000ffffc4d224 */ /* 0x000fe200078e005c */
[----:B------:R-:W-:Y:S01]  /*47c0*/  PRMT R15, RZ, 0x7610, R15 ;  /* 0x00007610ff0f7816 */ /* 0x000fe2000000000f */
[----:B------:R-:W-:Y:S01]  /*47d0*/  @!P5 IMAD.MOV.U32 R210, RZ, RZ, R94 ;  /* 0x000000ffffd2d224 */ /* 0x000fe200078e005e */
[----:B------:R-:W-:Y:S01]  /*47e0*/  PRMT R19, RZ, 0x7610, R19 ;  /* 0x00007610ff137816 */ /* 0x000fe20000000013 */
[----:B------:R-:W-:Y:S01]  /*47f0*/  @!P5 IMAD.MOV.U32 R208, RZ, RZ, R100 ;  /* 0x000000ffffd0d224 */ /* 0x000fe200078e0064 */
[----:B------:R-:W-:-:S02]  /*4800*/  PRMT R21, RZ, 0x7610, R21 ;  /* 0x00007610ff157816 */ /* 0x000fc40000000015 */
[----:B------:R-:W-:Y:S01]  /*4810*/  PRMT R27, RZ, 0x7610, R27 ;  /* 0x00007610ff1b7816 */ /* 0x000fe2000000001b */
[----:B------:R-:W-:Y:S01]  /*4820*/  @!P5 IMAD.MOV.U32 R182, RZ, RZ, R76 ;  /* 0x000000ffffb6d224 */ /* 0x000fe200078e004c */
        /* <DEDUP_REMOVED lines=9> */
[C---:B------:R-:W-:Y:S01]  /*48c0*/  IMAD.X R189, R116.reuse, 0x1, R189, P6 ;  /* 0x0000000174bd7824 */ /* 0x040fe200030e06bd */
[----:B------:R-:W-:Y:S01]  /*48d0*/  PRMT R16, RZ, 0x7610, R16 ;  /* 0x00007610ff107816 */ /* 0x000fe20000000010 */
[C---:B------:R-:W-:Y:S01]  /*48e0*/  IMAD.X R207, R116.reuse, 0x1, R207, P4 ;  /* 0x0000000174cf7824 */ /* 0x040fe200020e06cf */
[----:B------:R-:W-:Y:S01]  /*48f0*/  PRMT R22, RZ, 0x7610, R22 ;  /* 0x00007610ff167816 */ /* 0x000fe20000000016 */
[----:B------:R-:W-:Y:S01]  /*4900*/  IMAD.X R205, R116, 0x1, R205, P2 ;  /* 0x0000000174cd7824 */ /* 0x000fe200010e06cd */
[----:B------:R-:W-:Y:S01]  /*4910*/  PRMT R24, RZ, 0x7610, R24 ;  /* 0x00007610ff187816 */ /* 0x000fe20000000018 */
[----:B------:R-:W-:Y:S01]  /*4920*/  @!P5 IMAD.MOV.U32 R188, RZ, RZ, R98 ;  /* 0x000000ffffbcd224 */ /* 0x000fe200078e0062 */
[----:B------:R-:W5:Y:S01]  /*4930*/  @!P5 LDG.E.U8 R11, desc[UR18][R180.64] ;  /* 0x00000012b40bd981 */ /* 0x000f62000c1e1100 */
[----:B------:R-:W-:-:S02]  /*4940*/  @!P5 IMAD.MOV.U32 R206, RZ, RZ, R96 ;  /* 0x000000ffffced224 */ /* 0x000fc400078e0060 */
[----:B------:R-:W-:Y:S01]  /*4950*/  @!P5 IMAD.MOV.U32 R204, RZ, RZ, R102 ;  /* 0x000000ffffccd224 */ /* 0x000fe200078e0066 */
[----:B------:R-:W5:Y:S04]  /*4960*/  @!P5 LDG.E.U8 R7, desc[UR18][R184.64] ;  /* 0x00000012b807d981 */ /* 0x000f68000c1e1100 */
        /* <DEDUP_REMOVED lines=14> */
[----:B--2---:R0:W-:Y:S01]  /*4a50*/  STS.U8 [R66+UR16+0x1400], R61 ;  /* 0x0014003d42007988 */ /* 0x0041e20008000010 */
[----:B------:R-:W-:-:S03]  /*4a60*/  ULEA UR13, UR15, UR16, 0x3 ;  /* 0x000000100f0d7291 */ /* 0x000fc6000f8e18ff */
[----:B---3--:R0:W-:Y:S01]  /*4a70*/  STS.U8 [R66+UR16+0x1800], R45 ;  /* 0x0018002d42007988 */ /* 0x0081e20008000010 */
[----:B------:R-:W-:Y:S01]  /*4a80*/  UIADD3 UR13, UPT, UPT, UR13, 0x3000, URZ ;  /* 0x000030000d0d7890 */ /* 0x000fe2000fffe0ff */
[----:B------:R-:W-:Y:S02]  /*4a90*/  UMOV UR4, UR5 ;  /* 0x0000000500047c82 */ /* 0x000fe40008000000 */
[----:B----4-:R0:W-:Y:S04]  /*4aa0*/  STS.U8 [R66+UR16+0x1c00], R29 ;  /* 0x001c001d42007988 */ /* 0x0101e80008000010 */
[----:B-----5:R0:W-:Y:S04]  /*4ab0*/  STS.U8 [R66+UR16+0x1000], R13 ;  /* 0x0010000d42007988 */ /* 0x0201e80008000010 */
        /* <DEDUP_REMOVED lines=44> */
[----:B------:R1:W-:Y:S06]  /*4d80*/  MEMBAR.ALL.CTA ;  /* 0x0000000000007992 */ /* 0x0003ec0000008000 */
[----:B-1----:R-:W1:Y:S02]  /*4d90*/  FENCE.VIEW.ASYNC.S ;  /* 0x00000000000073c6 */ /* 0x002e640000000000 */
[----:B-1----:R-:W-:Y:S06]  /*4da0*/  BAR.SYNC.DEFER_BLOCKING 0x0 ;  /* 0x0000000000007b1d */ /* 0x002fec0000010000 */
[----:B------:R-:W-:Y:S05]  /*4db0*/  @P0 BRA `(.L_x_9) ;  /* 0x00000000002c0947 */ /* 0x000fea0003800000 */
[----:B------:R-:W-:Y:S01]  /*4dc0*/  UMOV UR6, UR13 ;  /* 0x0000000d00067c82 */ /* 0x000fe20008000000 */
[----:B------:R-:W-:Y:S01]  /*4dd0*/  UMOV UR7, URZ ;  /* 0x000000ff00077c82 */ /* 0x000fe20008000000 */
[----:B------:R-:W-:Y:S01]  /*4de0*/  UMOV UR9, 0x40004040 ;  /* 0x4000404000097882 */ /* 0x000fe20000000000 */
[----:B------:R-:W-:Y:S01]  /*4df0*/  UMOV UR10, UR14 ;  /* 0x0000000e000a7c82 */ /* 0x000fe20008000000 */
[----:B------:R-:W-:Y:S01]  /*4e00*/  UMOV UR11, 0xc0004010 ;  /* 0xc0004010000b7882 */ /* 0x000fe20000000000 */
[----:B------:R-:W-:Y:S01]  /*4e10*/  UMOV UR22, 0x0 ;  /* 0x0000000000167882 */ /* 0x000fe20000000000 */
[----:B------:R-:W-:Y:S01]  /*4e20*/  UMOV UR23, 0x8108010 ;  /* 0x0810801000177882 */ /* 0x000fe20000000000 */
[----:B------:R-:W-:Y:S01]  /*4e30*/  UMOV UR5, UR6 ;  /* 0x0000000600057c82 */ /* 0x000fe20008000000 */
[----:B------:R1:W-:Y:S01]  /*4e40*/  UTCQMMA gdesc[UR8], gdesc[UR10], tmem[UR17], tmem[UR22], idesc[UR23], UPT ;  /* 0x00ff160a080075ea */ /* 0x0003e2000b800311 */
[----:B------:R1:W-:Y:S01]  /*4e50*/  UTCBAR [UR5], URZ ;  /* 0x000000ff050073e9 */ /* 0x0003e200080000ff */
[----:B------:R-:W-:-:S02]  /*4e60*/  NOP ;  /* 0x0000000000007918 */ /* 0x000fc40000000000 */
.L_x_9:
[----:B------:R-:W-:Y:S01]  /*4e70*/  VIADD R118, R118, 0xffffffff ;  /* 0xffffffff76767836 */ /* 0x000fe20000000000 */
[----:B------:R-:W-:Y:S01]  /*4e80*/  UIADD3 UR15, UPT, UPT, UR15, 0x1, URZ ;  /* 0x000000010f0f7890 */ /* 0x000fe2000fffe0ff */
[----:B------:R-:W-:Y:S01]  /*4e90*/  IADD3 R112, P4, PT, R110, R112, RZ ;  /* 0x000000706e707210 */ /* 0x000fe20007f9e0ff */
[----:B0-----:R-:W-:Y:S02]  /*4ea0*/  IMAD.U32 R4, RZ, RZ, UR4 ;  /* 0x00000004ff047e24 */ /* 0x001fe4000f8e00ff */
[----:B------:R-:W-:Y:S01]  /*4eb0*/  ISETP.NE.U32.AND P2, PT, R118, RZ, PT ;  /* 0x000000ff7600720c */ /* 0x000fe20003f45070 */
[----:B------:R-:W-:Y:S01]  /*4ec0*/  UISETP.GT.AND UP0, UPT, UR15, 0x1, UPT ;  /* 0x000000010f00788c */ /* 0x000fe2000bf04270 */
[----:B------:R-:W-:Y:S02]  /*4ed0*/  VIADD R68, R68, 0xffffffe0 ;  /* 0xffffffe044447836 */ /* 0x000fe40000000000 */
[----:B------:R-:W-:Y:S01]  /*4ee0*/  IMAD.X R114, R229, 0x1, R114, P4 ;  /* 0x00000001e5727824 */ /* 0x000fe200020e0672 */
[----:B-1----:R-:W-:-:S02]  /*4ef0*/  USEL UR5, URZ, 0x1, !UP0 ;  /* 0x00000001ff057887 */ /* 0x002fc4000c000000 */
[----:B------:R-:W-:Y:S02]  /*4f00*/  USEL UR15, UR15, URZ, !UP0 ;  /* 0x000000ff0f0f7287 */ /* 0x000fe4000c000000 */
[----:B------:R-:W-:-:S04]  /*4f10*/  ULOP3.LUT UR5, UR4, UR5, URZ, 0x3c, !UPT ;  /* 0x0000000504057292 */ /* 0x000fc8000f8e3cff */
[----:B------:R-:W-:Y:S08]  /*4f20*/  @P2 BRA `(.L_x_10) ;  /* 0xffffffe800f82947 */ /* 0x000ff0000383ffff */
.L_x_7:
[----:B------:R-:W-:Y:S01]  /*4f30*/  ISETP.GE.AND P0, PT, R70, 0x20, PT ;  /* 0x000000204600780c */ /* 0x000fe20003f06270 */
[----:B------:R-:W0:Y:S01]  /*4f40*/  LDCU UR5, c[0x0][0x3b4] ;  /* 0x00007680ff0577ac */ /* 0x000e220008000800 */
[----:B------:R-:W1:Y:S01]  /*4f50*/  LDCU UR6, c[0x0][0x3b8] ;  /* 0x00007700ff0677ac */ /* 0x000e620008000800 */
[----:B------:R-:W2:Y:S10]  /*4f60*/  LDCU.128 UR8, c[0x0][0x390] ;  /* 0x00007200ff0877ac */ /* 0x000eb40008000c00 */
[----:B------:R-:W-:Y:S05]  /*4f70*/  @!P0 BRA `(.L_x_11) ;  /* 0x0000000000108947 */ /* 0x000fea0003800000 */
[----:B------:R-:W-:-:S06]  /*4f80*/  USHF.L.U32 UR4, UR4, 0x1f, URZ ;  /* 0x0000001f04047899 */ /* 0x000fcc00080006ff */
[----:B------:R-:W-:-:S04]  /*4f90*/  IMAD.U32 R4, RZ, RZ, UR4 ;  /* 0x00000004ff047e24 */ /* 0x000fc8000f8e00ff */
[----:B------:R-:W3:Y:S02]  /*4fa0*/  SYNCS.PHASECHK.TRANS64.TRYWAIT P0, [UR13], R4 ;  /* 0x00000004ff0075a7 */ /* 0x000ee4000800110d */
[----:B---3--:R-:W-:Y:S05]  /*4fb0*/  @!P0 BRA `(.L_x_12) ;  /* 0x0000002000748947 */ /* 0x008fea0003800000 */
.L_x_11:
[----:B------:R-:W-:Y:S01]  /*4fc0*/  BAR.SYNC.DEFER_BLOCKING 0x0 ;  /* 0x0000000000007b1d */ /* 0x000fe20000010000 */
[----:B------:R-:W-:Y:S02]  /*4fd0*/  LOP3.LUT R3, R0, 0x40, R3, 0xf8, !PT ;  /* 0x0000004000037812 */ /* 0x000fe400078ef803 */
[C---:B--2---:R-:W-:Y:S01]  /*4fe0*/  ISETP.GE.AND P0, PT, R2.reuse, UR10, PT ;  /* 0x0000000a02007c0c */ /* 0x044fe2000bf06270 */
[----:B0-----:R-:W-:Y:S01]  /*4ff0*/  IMAD R2, R2, UR5, RZ ;  /* 0x0000000502027c24 */ /* 0x001fe2000f8e02ff */
[C---:B------:R-:W-:Y:S01]  /*5000*/  LOP3.LUT R0, R3.reuse, 0x1, RZ, 0xfc, !PT ;  /* 0x0000000103007812 */ /* 0x040fe200078efcff */
[C---:B-1----:R-:W-:Y:S01]  /*5010*/  IMAD R69, R3.reuse, UR6, RZ ;  /* 0x0000000603457c24 */ /* 0x042fe2000f8e02ff */
[----:B------:R-:W-:Y:S02]  /*5020*/  LOP3.LUT R68, R3, 0x2, RZ, 0xfc, !PT ;  /* 0x0000000203447812 */ /* 0x000fe400078efcff */
[----:B------:R-:W-:Y:S01]  /*5030*/  ISETP.LT.AND P2, PT, R0, UR11, !P0 ;  /* 0x0000000b00007c0c */ /* 0x000fe2000c741270 */
[----:B------:R-:W-:Y:S01]  /*5040*/  VIADD R71, R69, UR6 ;  /* 0x0000000645477c36 */ /* 0x000fe20008000000 */
[----:B------:R-:W-:-:S02]  /*5050*/  IADD3 R0, P5, PT, R2, UR8, RZ ;  /* 0x0000000802007c10 */ /* 0x000fc4000ffbe0ff */
[----:B------:R-:W-:Y:S01]  /*5060*/  ISETP.LT.AND P4, PT, R68, UR11, !P0 ;  /* 0x0000000b44007c0c */ /* 0x000fe2000c781270 */
[C---:B------:R-:W-:Y:S01]  /*5070*/  VIADD R73, R71.reuse, UR6 ;  /* 0x0000000647497c36 */ /* 0x040fe20008000000 */
[----:B------:R-:W-:Y:S02]  /*5080*/  LEA.HI.X.SX32 R2, R2, UR9, 0x1, P5 ;  /* 0x0000000902027c11 */ /* 0x000fe4000a8f0eff */
[----:B------:R-:W-:Y:S01]  /*5090*/  IADD3 R68, P6, PT, R71, R0, RZ ;  /* 0x0000000047447210 */ /* 0x000fe20007fde0ff */
[----:B------:R-:W-:Y:S01]  /*50a0*/  VIADD R75, R73, UR6 ;  /* 0x00000006494b7c36 */ /* 0x000fe20008000000 */
[C---:B------:R-:W-:Y:S02]  /*50b0*/  LOP3.LUT R92, R3.reuse, 0x4, RZ, 0xfc, !PT ;  /* 0x00000004035c7812 */ /* 0x040fe400078efcff */
[----:B------:R-:W-:Y:S01]  /*50c0*/  LOP3.LUT R94, R3, 0x3, RZ, 0xfc, !PT ;  /* 0x00000003035e7812 */ /* 0x000fe200078efcff */
[----:B------:R-:W-:Y:S01]  /*50d0*/  VIADD R77, R75, UR6 ;  /* 0x000000064b4d7c36 */ /* 0x000fe20008000000 */
[----:B------:R-:W0:Y:S02]  /*50e0*/  @!P3 SYNCS.CCTL.IV [UR16+0x3000] ;  /* 0x00300000ff00b9b1 */ /* 0x000e240008000010 */
[----:B0-----:R-:W-:Y:S01]  /*50f0*/  BAR.SYNC.DEFER_BLOCKING 0x0 ;  /* 0x0000000000007b1d */ /* 0x001fe20000010000 */
[----:B------:R-:W-:-:S04]  /*5100*/  VIADD R79, R77, UR6 ;  /* 0x000000064d4f7c36 */ /* 0x000fc80008000000 */
[----:B------:R-:W-:Y:S01]  /*5110*/  VIADD R81, R79, UR6 ;  /* 0x000000064f517c36 */ /* 0x000fe20008000000 */
[----:B------:R-:W0:Y:S03]  /*5120*/  LDTM.x64 R4, tmem[UR12] ;  /* 0x0000000c000479ee */ /* 0x000e260008340000 */
[----:B------:R-:W-:-:S04]  /*5130*/  VIADD R83, R81, UR6 ;  /* 0x0000000651537c36 */ /* 0x000fc80008000000 */
[----:B------:R-:W-:-:S04]  /*5140*/  VIADD R85, R83, UR6 ;  /* 0x0000000653557c36 */ /* 0x000fc80008000000 */
[----:B------:R-:W-:-:S04]  /*5150*/  VIADD R87, R85, UR6 ;  /* 0x0000000655577c36 */ /* 0x000fc80008000000 */
[----:B------:R-:W-:Y:S01]  /*5160*/  VIADD R89, R87, UR6 ;  /* 0x0000000657597c36 */ /* 0x000fe20008000000 */
[----:B------:R-:W1:Y:S01]  /*5170*/  @!P3 SYNCS.CCTL.IV [UR16+0x3008] ;  /* 0x00300800ff00b9b1 */ /* 0x000e620008000010 */
[----:B------:R-:W-:Y:S02]  /*5180*/  IADD3 R76, P3, PT, R79, R0, RZ ;  /* 0x000000004f4c7210 */ /* 0x000fe40007f7e0ff */
[----:B------:R-:W-:Y:S01]  /*5190*/  VIADD R91, R89, UR6 ;  /* 0x00000006595b7c36 */ /* 0x000fe20008000000 */
[----:B------:R-:W-:-:S03]  /*51a0*/  NOP ;  /* 0x0000000000007918 */ /* 0x000fc60000000000 */
[----:B------:R-:W-:Y:S01]  /*51b0*/  VIADD R93, R91, UR6 ;  /* 0x000000065b5d7c36 */ /* 0x000fe20008000000 */
[----:B0-----:R-:W-:Y:S02]  /*51c0*/  F2FP.SATFINITE.E4M3.F32.PACK_AB_MERGE_C R95, R5, R4, RZ ;  /* 0x00000004055f723e */ /* 0x001fe400048070ff */
[----:B------:R-:W-:Y:S02]  /*51d0*/  IADD3 R4, P5, PT, R69, R0, RZ ;  /* 0x0000000045047210 */ /* 0x000fe40007fbe0ff */
[----:B------:R-:W-:Y:S02]  /*51e0*/  PRMT R97, R95, 0x9910, RZ ;  /* 0x000099105f617816 */ /* 0x000fe400000000ff */
[----:B------:R-:W-:Y:S02]  /*51f0*/  LEA.HI.X.SX32 R5, R69, R2, 0x1, P5 ;  /* 0x0000000245057211 */ /* 0x000fe400028f0eff */
[----:B------:R-:W-:Y:S02]  /*5200*/  IADD3 R70, P5, PT, R73, R0, RZ ;  /* 0x0000000049467210 */ /* 0x000fe40007fbe0ff */
[----:B------:R-:W-:-:S02]  /*5210*/  LEA.HI.X.SX32 R69, R71, R2, 0x1, P6 ;  /* 0x0000000247457211 */ /* 0x000fc400030f0eff */
[----:B------:R-:W-:Y:S02]  /*5220*/  IADD3 R72, P6, PT, R75, R0, RZ ;  /* 0x000000004b487210 */ /* 0x000fe40007fde0ff */
[----:B------:R-:W-:Y:S02]  /*5230*/  LEA.HI.X.SX32 R71, R73, R2, 0x1, P5 ;  /* 0x0000000249477211 */ /* 0x000fe400028f0eff */
[----:B------:R-:W-:Y:S02]  /*5240*/  IADD3 R74, P5, PT, R77, R0, RZ ;  /* 0x000000004d4a7210 */ /* 0x000fe40007fbe0ff */
[-C--:B------:R-:W-:Y:S02]  /*5250*/  LEA.HI.X.SX32 R73, R75, R2.reuse, 0x1, P6 ;  /* 0x000000024b497211 */ /* 0x080fe400030f0eff */
[----:B------:R-:W-:Y:S02]  /*5260*/  LEA.HI.X.SX32 R75, R77, R2, 0x1, P5 ;  /* 0x000000024d4b7211 */ /* 0x000fe400028f0eff */
[----:B------:R-:W-:-:S02]  /*5270*/  IADD3 R78, P5, PT, R81, R0, RZ ;  /* 0x00000000514e7210 */ /* 0x000fc40007fbe0ff */
[----:B------:R-:W-:Y:S02]  /*5280*/  IADD3 R80, P6, PT, R83, R0, RZ ;  /* 0x0000000053507210 */ /* 0x000fe40007fde0ff */
[-C--:B------:R-:W-:Y:S02]  /*5290*/  LEA.HI.X.SX32 R77, R79, R2.reuse, 0x1, P3 ;  /* 0x000000024f4d7211 */ /* 0x080fe400018f0eff */
[----:B------:R-:W-:Y:S02]  /*52a0*/  LEA.HI.X.SX32 R79, R81, R2, 0x1, P5 ;  /* 0x00000002514f7211 */ /* 0x000fe400028f0eff */
[----:B------:R-:W-:Y:S02]  /*52b0*/  IADD3 R82, P3, PT, R85, R0, RZ ;  /* 0x0000000055527210 */ /* 0x000fe40007f7e0ff */
[----:B------:R-:W-:Y:S02]  /*52c0*/  ISETP.LT.AND P5, PT, R3, UR11, !P0 ;  /* 0x0000000b03007c0c */ /* 0x000fe4000c7a1270 */
[----:B------:R-:W-:-:S02]  /*52d0*/  LEA.HI.X.SX32 R81, R83, R2, 0x1, P6 ;  /* 0x0000000253517211 */ /* 0x000fc400030f0eff */
[----:B------:R-:W-:Y:S02]  /*52e0*/  IADD3 R84, P6, PT, R87, R0, RZ ;  /* 0x0000000057547210 */ /* 0x000fe40007fde0ff */
[----:B------:R-:W-:Y:S02]  /*52f0*/  LEA.HI.X.SX32 R83, R85, R2, 0x1, P3 ;  /* 0x0000000255537211 */ /* 0x000fe400018f0eff */
[----:B------:R-:W-:Y:S02]  /*5300*/  IADD3 R86, P3, PT, R89, R0, RZ ;  /* 0x0000000059567210 */ /* 0x000fe40007f7e0ff */
[----:B------:R-:W-:Y:S02]  /*5310*/  LEA.HI.X.SX32 R85, R87, R2, 0x1, P6 ;  /* 0x0000000257557211 */ /* 0x000fe400030f0eff */
[----:B------:R-:W-:Y:S01]  /*5320*/  IADD3 R88, P6, PT, R91, R0, RZ ;  /* 0x000000005b587210 */ /* 0x000fe20007fde0ff */
[----:B------:R0:W-:Y:S01]  /*5330*/  @P5 STG.E.U8 desc[UR18][R4.64], R95 ;  /* 0x0000005f04005986 */ /* 0x0001e2000c101112 */
[----:B------:R-:W-:-:S02]  /*5340*/  LEA.HI.X.SX32 R87, R89, R2, 0x1, P3 ;  /* 0x0000000259577211 */ /* 0x000fc400018f0eff */
[----:B------:R-:W-:Y:S02]  /*5350*/  IADD3 R90, P3, PT, R93, R0, RZ ;  /* 0x000000005d5a7210 */ /* 0x000fe40007f7e0ff */
[----:B------:R-:W-:Y:S02]  /*5360*/  F2FP.SATFINITE.E4M3.F32.PACK_AB_MERGE_C R7, R7, R6, RZ ;  /* 0x000000060707723e */ /* 0x000fe400048070ff */
[----:B------:R-:W-:Y:S02]  /*5370*/  LOP3.LUT R6, R3, 0x5, RZ, 0xfc, !PT ;  /* 0x0000000503067812 */ /* 0x000fe400078efcff */
[-C--:B------:R-:W-:Y:S02]  /*5380*/  LEA.HI.X.SX32 R89, R91, R2.reuse, 0x1, P6 ;  /* 0x000000025b597211 */ /* 0x080fe400030f0eff */
[C---:B------:R-:W-:Y:S01]  /*5390*/  LEA.HI.X.SX32 R91, R93.reuse, R2, 0x1, P3 ;  /* 0x000000025d5b7211 */ /* 0x040fe200018f0eff */
[----:B------:R-:W-:Y:S01]  /*53a0*/  VIADD R93, R93, UR6 ;  /* 0x000000065d5d7c36 */ /* 0x000fe20008000000 */
[----:B------:R-:W-:-:S02]  /*53b0*/  SHF.R.S32.HI R97, RZ, 0x8, R97 ;  /* 0x00000008ff617819 */ /* 0x000fc40000011461 */
[----:B------:R-:W-:Y:S02]  /*53c0*/  ISETP.LT.AND P3, PT, R92, UR11, !P0 ;  /* 0x0000000b5c007c0c */ /* 0x000fe4000c761270 */
[----:B------:R-:W-:Y:S01]  /*53d0*/  ISETP.LT.AND P5, PT, R6, UR11, !P0 ;  /* 0x0000000b06007c0c */ /* 0x000fe2000c7a1270 */
[----:B------:R-:W-:Y:S01]  /*53e0*/  @P2 STG.E.U8 desc[UR18][R68.64], R97 ;  /* 0x0000006144002986 */ /* 0x000fe2000c101112 */
[----:B------:R-:W-:Y:S02]  /*53f0*/  LOP3.LUT R6, R3, 0x6, RZ, 0xfc, !PT ;  /* 0x0000000603067812 */ /* 0x000fe400078efcff */
[----:B------:R-:W-:Y:S01]  /*5400*/  PRMT R92, R7, 0x9910, RZ ;  /* 0x00009910075c7816 */ /* 0x000fe200000000ff */
[----:B------:R2:W-:Y:S01]  /*5410*/  @P4 STG.E.U8 desc[UR18][R70.64], R7 ;  /* 0x0000000746004986 */ /* 0x0005e2000c101112 */
[----:B------:R-:W-:Y:S02]  /*5420*/  ISETP.LT.AND P6, PT, R94, UR11, !P0 ;  /* 0x0000000b5e007c0c */ /* 0x000fe4000c7c1270 */
[----:B------:R-:W-:Y:S01]  /*5430*/  ISETP.LT.AND P2, PT, R6, UR11, !P0 ;  /* 0x0000000b06007c0c */ /* 0x000fe2000c741270 */
[----:B------:R-:W-:Y:S01]  /*5440*/  IMAD.MOV.U32 R6, RZ, RZ, R92 ;  /* 0x000000ffff067224 */ /* 0x000fe200078e005c */
[----:B------:R-:W-:-:S02]  /*5450*/  F2FP.SATFINITE.E4M3.F32.PACK_AB_MERGE_C R9, R9, R8, RZ ;  /* 0x000000080909723e */ /* 0x000fc400048070ff */
[----:B0-----:R-:W-:Y:S02]  /*5460*/  LOP3.LUT R4, R3, 0x8, RZ, 0xfc, !PT ;  /* 0x0000000803047812 */ /* 0x001fe400078efcff */
[----:B------:R-:W-:Y:S02]  /*5470*/  SHF.R.S32.HI R5, RZ, 0x8, R6 ;  /* 0x00000008ff057819 */ /* 0x000fe40000011406 */
[----:B------:R-:W-:Y:S02]  /*5480*/  PRMT R6, R9, 0x9910, RZ ;  /* 0x0000991009067816 */ /* 0x000fe400000000ff */
[----:B------:R-:W-:Y:S01]  /*5490*/  F2FP.SATFINITE.E4M3.F32.PACK_AB_MERGE_C R11, R11, R10, RZ ;  /* 0x0000000a0b0b723e */ /* 0x000fe200048070ff */
[----:B------:R0:W-:Y:S01]  /*54a0*/  @P6 STG.E.U8 desc[UR18][R72.64], R5 ;  /* 0x0000000548006986 */ /* 0x0001e2000c101112 */
[----:B------:R-:W-:Y:S01]  /*54b0*/  ISETP.LT.AND P6, PT, R4, UR11, !P0 ;  /* 0x0000000b04007c0c */ /* 0x000fe2000c7c1270 */
[----:B------:R-:W-:Y:S01]  /*54c0*/  IMAD.MOV.U32 R4, RZ, RZ, R6 ;  /* 0x000000ffff047224 */ /* 0x000fe200078e0006 */
[C---:B------:R-:W-:Y:S01]  /*54d0*/  LOP3.LUT R6, R3.reuse, 0x9, RZ, 0xfc, !PT ;  /* 0x0000000903067812 */ /* 0x040fe200078efcff */
[----:B------:R3:W-:Y:S01]  /*54e0*/  @P3 STG.E.U8 desc[UR18][R74.64], R9 ;  /* 0x000000094a003986 */ /* 0x0007e2000c101112 */
[----:B------:R-:W-:-:S02]  /*54f0*/  LOP3.LUT R8, R3, 0x7, RZ, 0xfc, !PT ;  /* 0x0000000703087812 */ /* 0x000fc400078efcff */
[----:B------:R-:W-:Y:S02]  /*5500*/  ISETP.LT.AND P3, PT, R6, UR11, !P0 ;  /* 0x0000000b06007c0c */ /* 0x000fe4000c761270 */
[----:B--2---:R-:W-:Y:S02]  /*5510*/  SHF.R.S32.HI R7, RZ, 0x8, R4 ;  /* 0x00000008ff077819 */ /* 0x004fe40000011404 */
[----:B------:R-:W-:Y:S02]  /*5520*/  PRMT R6, R11, 0x9910, RZ ;  /* 0x000099100b067816 */ /* 0x000fe400000000ff */
[----:B------:R-:W-:Y:S01]  /*5530*/  ISETP.LT.AND P4, PT, R8, UR11, !P0 ;  /* 0x0000000b08007c0c */ /* 0x000fe2000c781270 */
[----:B------:R2:W-:Y:S01]  /*5540*/  @P5 STG.E.U8 desc[UR18][R76.64], R7 ;  /* 0x000000074c005986 */ /* 0x0005e2000c101112 */
[----:B------:R-:W-:Y:S01]  /*5550*/  LOP3.LUT R4, R3, 0xa, RZ, 0xfc, !PT ;  /* 0x0000000a03047812 */ /* 0x000fe200078efcff */
[----:B0-----:R-:W-:Y:S01]  /*5560*/  IMAD.MOV.U32 R5, RZ, RZ, R6 ;  /* 0x000000ffff057224 */ /* 0x001fe200078e0006 */
[----:B------:R-:W-:Y:S01]  /*5570*/  F2FP.SATFINITE.E4M3.F32.PACK_AB_MERGE_C R13, R13, R12, RZ ;  /* 0x0000000c0d0d723e */ /* 0x000fe200048070ff */
[----:B------:R0:W-:Y:S01]  /*5580*/  @P2 STG.E.U8 desc[UR18][R78.64], R11 ;  /* 0x0000000b4e002986 */ /* 0x0001e2000c101112 */
[----:B------:R-:W-:Y:S01]  /*5590*/  ISETP.LT.AND P5, PT, R4, UR11, !P0 ;  /* 0x0000000b04007c0c */ /* 0x000fe2000c7a1270 */
[----:B---3--:R-:W-:Y:S01]  /*55a0*/  VIADD R9, R93, UR6 ;  /* 0x000000065d097c36 */ /* 0x008fe20008000000 */
[----:B------:R-:W-:-:S02]  /*55b0*/  LOP3.LUT R4, R3, 0xb, RZ, 0xfc, !PT ;  /* 0x0000000b03047812 */ /* 0x000fc400078efcff */
[----:B------:R-:W-:Y:S02]  /*55c0*/  SHF.R.S32.HI R5, RZ, 0x8, R5 ;  /* 0x00000008ff057819 */ /* 0x000fe40000011405 */
[----:B------:R-:W-:Y:S02]  /*55d0*/  PRMT R6, R13, 0x9910, RZ ;  /* 0x000099100d067816 */ /* 0x000fe400000000ff */
[----:B------:R-:W-:Y:S01]  /*55e0*/  ISETP.LT.AND P2, PT, R4, UR11, !P0 ;  /* 0x0000000b04007c0c */ /* 0x000fe2000c741270 */
[----:B------:R-:W-:Y:S01]  /*55f0*/  @P4 STG.E.U8 desc[UR18][R80.64], R5 ;  /* 0x0000000550004986 */ /* 0x000fe2000c101112 */
[----:B------:R-:W-:Y:S01]  /*5600*/  LOP3.LUT R4, R3, 0xc, RZ, 0xfc, !PT ;  /* 0x0000000c03047812 */ /* 0x000fe200078efcff */
[----:B--2---:R-:W-:Y:S01]  /*5610*/  IMAD.MOV.U32 R7, RZ, RZ, R6 ;  /* 0x000000ffff077224 */ /* 0x004fe200078e0006 */
[----:B------:R-:W-:Y:S01]  /*5620*/  F2FP.SATFINITE.E4M3.F32.PACK_AB_MERGE_C R15, R15, R14, RZ ;  /* 0x0000000e0f0f723e */ /* 0x000fe200048070ff */
[----:B------:R2:W-:Y:S01]  /*5630*/  @P6 STG.E.U8 desc[UR18][R82.64], R13 ;  /* 0x0000000d52006986 */ /* 0x0005e2000c101112 */
[----:B------:R-:W-:-:S02]  /*5640*/  ISETP.LT.AND P4, PT, R4, UR11, !P0 ;  /* 0x0000000b04007c0c */ /* 0x000fc4000c781270 */
[C---:B------:R-:W-:Y:S02]  /*5650*/  LOP3.LUT R4, R3.reuse, 0xd, RZ, 0xfc, !PT ;  /* 0x0000000d03047812 */ /* 0x040fe400078efcff */
[----:B------:R-:W-:Y:S02]  /*5660*/  SHF.R.S32.HI R7, RZ, 0x8, R7 ;  /* 0x00000008ff077819 */ /* 0x000fe40000011407 */
[----:B------:R-:W-:Y:S02]  /*5670*/  ISETP.LT.AND P6, PT, R4, UR11, !P0 ;  /* 0x0000000b04007c0c */ /* 0x000fe4000c7c1270 */
[----:B------:R-:W-:Y:S01]  /*5680*/  LOP3.LUT R4, R3, 0xe, RZ, 0xfc, !PT ;  /* 0x0000000e03047812 */ /* 0x000fe200078efcff */
[----:B------:R3:W-:Y:S01]  /*5690*/  @P3 STG.E.U8 desc[UR18][R84.64], R7 ;  /* 0x0000000754003986 */ /* 0x0007e2000c101112 */
[----:B0-----:R-:W-:Y:S02]  /*56a0*/  PRMT R11, R15, 0x9910, RZ ;  /* 0x000099100f0b7816 */ /* 0x001fe400000000ff */
[----:B------:R-:W-:Y:S01]  /*56b0*/  ISETP.LT.AND P3, PT, R4, UR11, !P0 ;  /* 0x0000000b04007c0c */ /* 0x000fe2000c761270 */
[----:B------:R0:W-:Y:S01]  /*56c0*/  @P5 STG.E.U8 desc[UR18][R86.64], R15 ;  /* 0x0000000f56005986 */ /* 0x0001e2000c101112 */
[----:B------:R-:W-:-:S02]  /*56d0*/  LOP3.LUT R4, R3, 0xf, RZ, 0xfc, !PT ;  /* 0x0000000f03047812 */ /* 0x000fc400078efcff */
[----:B------:R-:W-:Y:S02]  /*56e0*/  SHF.R.S32.HI R11, RZ, 0x8, R11 ;  /* 0x00000008ff0b7819 */ /* 0x000fe4000001140b */
[----:B------:R-:W-:Y:S02]  /*56f0*/  ISETP.LT.AND P5, PT, R4, UR11, !P0 ;  /* 0x0000000b04007c0c */ /* 0x000fe4000c7a1270 */
[----:B------:R-:W-:Y:S01]  /*5700*/  F2FP.SATFINITE.E4M3.F32.PACK_AB_MERGE_C R17, R17, R16, RZ ;  /* 0x000000101111723e */ /* 0x000fe200048070ff */
[----:B------:R4:W-:Y:S01]  /*5710*/  @P2 STG.E.U8 desc[UR18][R88.64], R11 ;  /* 0x0000000b58002986 */ /* 0x0009e2000c101112 */
[----:B------:R-:W-:Y:S02]  /*5720*/  LOP3.LUT R4, R3, 0x10, RZ, 0xfc, !PT ;  /* 0x0000001003047812 */ /* 0x000fe400078efcff */
[----:B--2---:R-:W-:Y:S01]  /*5730*/  PRMT R13, R17, 0x9910, RZ ;  /* 0x00009910110d7816 */ /* 0x004fe200000000ff */
[----:B------:R-:W-:Y:S01]  /*5740*/  @P4 STG.E.U8 desc[UR18][R90.64], R17 ;  /* 0x000000115a004986 */ /* 0x000fe2000c101112 */
[----:B------:R-:W-:-:S02]  /*5750*/  ISETP.LT.AND P2, PT, R4, UR11, !P0 ;  /* 0x0000000b04007c0c */ /* 0x000fc4000c741270 */
[C---:B------:R-:W-:Y:S02]  /*5760*/  IADD3 R4, P4, PT, R93.reuse, R0, RZ ;  /* 0x000000005d047210 */ /* 0x040fe40007f9e0ff */
[----:B------:R-:W-:Y:S02]  /*5770*/  SHF.R.S32.HI R13, RZ, 0x8, R13 ;  /* 0x00000008ff0d7819 */ /* 0x000fe4000001140d */
[----:B------:R-:W-:Y:S02]  /*5780*/  LEA.HI.X.SX32 R5, R93, R2, 0x1, P4 ;  /* 0x000000025d057211 */ /* 0x000fe400020f0eff */
[----:B------:R-:W-:Y:S02]  /*5790*/  IADD3 R6, P4, PT, R9, R0, RZ ;  /* 0x0000000009067210 */ /* 0x000fe40007f9e0ff */
[----:B------:R-:W-:Y:S01]  /*57a0*/  F2FP.SATFINITE.E4M3.F32.PACK_AB_MERGE_C R19, R19, R18, RZ ;  /* 0x000000121313723e */ /* 0x000fe200048070ff */
[----:B------:R2:W-:Y:S01]  /*57b0*/  @P6 STG.E.U8 desc[UR18][R4.64], R13 ;  /* 0x0000000d04006986 */ /* 0x0005e2000c101112 */
[C---:B---3--:R-:W-:Y:S01]  /*57c0*/  LEA.HI.X.SX32 R7, R9.reuse, R2, 0x1, P4 ;  /* 0x0000000209077211 */ /* 0x048fe200020f0eff */
[----:B------:R-:W-:Y:S01]  /*57d0*/  VIADD R9, R9, UR6 ;  /* 0x0000000609097c36 */ /* 0x000fe20008000000 */
[----:B------:R-:W-:-:S02]  /*57e0*/  LOP3.LUT R8, R3, 0x12, RZ, 0xfc, !PT ;  /* 0x0000001203087812 */ /* 0x000fc400078efcff */
[----:B0-----:R-:W-:Y:S01]  /*57f0*/  PRMT R15, R19, 0x9910, RZ ;  /* 0x00009910130f7816 */ /* 0x001fe200000000ff */
[----:B------:R0:W-:Y:S01]  /*5800*/  @P3 STG.E.U8 desc[UR18][R6.64], R19 ;  /* 0x0000001306003986 */ /* 0x0001e2000c101112 */
[----:B------:R-:W-:Y:S01]  /*5810*/  ISETP.LT.AND P4, PT, R8, UR11, !P0 ;  /* 0x0000000b08007c0c */ /* 0x000fe2000c781270 */
[C---:B----4-:R-:W-:Y:S01]  /*5820*/  VIADD R11, R9.reuse, UR6 ;  /* 0x00000006090b7c36 */ /* 0x050fe20008000000 */
[C---:B------:R-:W-:Y:S02]  /*5830*/  IADD3 R8, P3, PT, R9.reuse, R0, RZ ;  /* 0x0000000009087210 */ /* 0x040fe40007f7e0ff */
[----:B------:R-:W-:Y:S02]  /*5840*/  SHF.R.S32.HI R15, RZ, 0x8, R15 ;  /* 0x00000008ff0f7819 */ /* 0x000fe4000001140f */
[----:B------:R-:W-:Y:S02]  /*5850*/  LEA.HI.X.SX32 R9, R9, R2, 0x1, P3 ;  /* 0x0000000209097211 */ /* 0x000fe400018f0eff */
[----:B--2---:R-:W-:-:S02]  /*5860*/  IADD3 R4, P3, PT, R11, R0, RZ ;  /* 0x000000000b047210 */ /* 0x004fc40007f7e0ff */
[----:B------:R-:W-:Y:S01]  /*5870*/  LOP3.LUT R10, R3, 0x11, RZ, 0xfc, !PT ;  /* 0x00000011030a7812 */ /* 0x000fe200078efcff */
[----:B------:R2:W-:Y:S01]  /*5880*/  @P5 STG.E.U8 desc[UR18][R8.64], R15 ;  /* 0x0000000f08005986 */ /* 0x0005e2000c101112 */
[----:B------:R-:W-:Y:S02]  /*5890*/  F2FP.SATFINITE.E4M3.F32.PACK_AB_MERGE_C R21, R21, R20, RZ ;  /* 0x000000141515723e */ /* 0x000fe400048070ff */
[C---:B------:R-:W-:Y:S01]  /*58a0*/  LEA.HI.X.SX32 R5, R11.reuse, R2, 0x1, P3 ;  /* 0x000000020b057211 */ /* 0x040fe200018f0eff */
[----:B------:R-:W-:Y:S01]  /*58b0*/  VIADD R11, R11, UR6 ;  /* 0x000000060b0b7c36 */ /* 0x000fe20008000000 */
[----:B------:R-:W-:Y:S02]  /*58c0*/  ISETP.LT.AND P6, PT, R10, UR11, !P0 ;  /* 0x0000000b0a007c0c */ /* 0x000fe4000c7c1270 */
[----:B------:R-:W-:Y:S01]  /*58d0*/  LOP3.LUT R10, R3, 0x14, RZ, 0xfc, !PT ;  /* 0x00000014030a7812 */ /* 0x000fe200078efcff */
[----:B------:R3:W-:Y:S01]  /*58e0*/  @P2 STG.E.U8 desc[UR18][R4.64], R21 ;  /* 0x0000001504002986 */ /* 0x0007e2000c101112 */
[C---:B0-----:R-:W-:Y:S01]  /*58f0*/  IADD3 R6, P2, PT, R11.reuse, R0, RZ ;  /* 0x000000000b067210 */ /* 0x041fe20007f5e0ff */
[----:B------:R-:W-:Y:S01]  /*5900*/  VIADD R13, R11, UR6 ;  /* 0x000000060b0d7c36 */ /* 0x000fe20008000000 */
[----:B------:R-:W-:-:S02]  /*5910*/  ISETP.LT.AND P3, PT, R10, UR11, !P0 ;  /* 0x0000000b0a007c0c */ /* 0x000fc4000c761270 */
[----:B------:R-:W-:Y:S02]  /*5920*/  PRMT R10, R21, 0x9910, RZ ;  /* 0x00009910150a7816 */ /* 0x000fe400000000ff */
[----:B------:R-:W-:Y:S02]  /*5930*/  LEA.HI.X.SX32 R7, R11, R2, 0x1, P2 ;  /* 0x000000020b077211 */ /* 0x000fe400010f0eff */
[----:B--2---:R-:W-:Y:S02]  /*5940*/  IADD3 R8, P2, PT, R13, R0, RZ ;  /* 0x000000000d087210 */ /* 0x004fe40007f5e0ff */
[----:B------:R-:W-:Y:S02]  /*5950*/  SHF.R.S32.HI R15, RZ, 0x8, R10 ;  /* 0x00000008ff0f7819 */ /* 0x000fe4000001140a */
[----:B------:R-:W-:Y:S02]  /*5960*/  F2FP.SATFINITE.E4M3.F32.PACK_AB_MERGE_C R23, R23, R22, RZ ;  /* 0x000000161717723e */ /* 0x000fe400048070ff */
[C---:B------:R-:W-:Y:S01]  /*5970*/  LEA.HI.X.SX32 R9, R13.reuse, R2, 0x1, P2 ;  /* 0x000000020d097211 */ /* 0x040fe200010f0eff */
[----:B------:R-:W-:Y:S01]  /*5980*/  VIADD R13, R13, UR6 ;  /* 0x000000060d0d7c36 */ /* 0x000fe20008000000 */
[C---:B------:R-:W-:Y:S01]  /*5990*/  LOP3.LUT R11, R3.reuse, 0x15, RZ, 0xfc, !PT ;  /* 0x00000015030b7812 */ /* 0x040fe200078efcff */
[----:B------:R0:W-:Y:S01]  /*59a0*/  @P6 STG.E.U8 desc[UR18][R6.64], R15 ;  /* 0x0000000f06006986 */ /* 0x0001e2000c101112 */
[----:B------:R-:W-:-:S02]  /*59b0*/  LOP3.LUT R12, R3, 0x13, RZ, 0xfc, !PT ;  /* 0x00000013030c7812 */ /* 0x000fc400078efcff */
[----:B------:R-:W-:Y:S01]  /*59c0*/  LOP3.LUT R10, R3, 0x16, RZ, 0xfc, !PT ;  /* 0x00000016030a7812 */ /* 0x000fe200078efcff */
[----:B------:R2:W-:Y:S01]  /*59d0*/  @P4 STG.E.U8 desc[UR18][R8.64], R23 ;  /* 0x0000001708004986 */ /* 0x0005e2000c101112 */
[----:B------:R-:W-:Y:S01]  /*59e0*/  ISETP.LT.AND P6, PT, R11, UR11, !P0 ;  /* 0x0000000b0b007c0c */ /* 0x000fe2000c7c1270 */
[C---:B------:R-:W-:Y:S01]  /*59f0*/  VIADD R11, R13.reuse, UR6 ;  /* 0x000000060d0b7c36 */ /* 0x040fe20008000000 */
[----:B------:R-:W-:Y:S02]  /*5a00*/  ISETP.LT.AND P5, PT, R12, UR11, !P0 ;  /* 0x0000000b0c007c0c */ /* 0x000fe4000c7a1270 */
[----:B---3--:R-:W-:Y:S02]  /*5a10*/  IADD3 R4, P4, PT, R13, R0, RZ ;  /* 0x000000000d047210 */ /* 0x008fe40007f9e0ff */
[----:B------:R-:W-:Y:S02]  /*5a20*/  ISETP.LT.AND P2, PT, R10, UR11, !P0 ;  /* 0x0000000b0a007c0c */ /* 0x000fe4000c741270 */
[----:B------:R-:W-:-:S02]  /*5a30*/  PRMT R10, R23, 0x9910, RZ ;  /* 0x00009910170a7816 */ /* 0x000fc400000000ff */
[----:B------:R-:W-:Y:S02]  /*5a40*/  LEA.HI.X.SX32 R5, R13, R2, 0x1, P4 ;  /* 0x000000020d057211 */ /* 0x000fe400020f0eff */
[----:B0-----:R-:W-:Y:S02]  /*5a50*/  IADD3 R6, P4, PT, R11, R0, RZ ;  /* 0x000000000b067210 */ /* 0x001fe40007f9e0ff */
[----:B------:R-:W-:Y:S02]  /*5a60*/  SHF.R.S32.HI R15, RZ, 0x8, R10 ;  /* 0x00000008ff0f7819 */ /* 0x000fe4000001140a */
[----:B------:R-:W-:Y:S02]  /*5a70*/  F2FP.SATFINITE.E4M3.F32.PACK_AB_MERGE_C R25, R25, R24, RZ ;  /* 0x000000181919723e */ /* 0x000fe400048070ff */
[C---:B------:R-:W-:Y:S01]  /*5a80*/  LEA.HI.X.SX32 R7, R11.reuse, R2, 0x1, P4 ;  /* 0x000000020b077211 */ /* 0x040fe200020f0eff */
[----:B------:R-:W-:Y:S01]  /*5a90*/  VIADD R11, R11, UR6 ;  /* 0x000000060b0b7c36 */ /* 0x000fe20008000000 */
[----:B------:R0:W-:Y:S01]  /*5aa0*/  @P5 STG.E.U8 desc[UR18][R4.64], R15 ;  /* 0x0000000f04005986 */ /* 0x0001e2000c101112 */
[----:B------:R-:W-:-:S02]  /*5ab0*/  LOP3.LUT R10, R3, 0x18, RZ, 0xfc, !PT ;  /* 0x00000018030a7812 */ /* 0x000fc400078efcff */
[C---:B------:R-:W-:Y:S01]  /*5ac0*/  VIADD R13, R11.reuse, UR6 ;  /* 0x000000060b0d7c36 */ /* 0x040fe20008000000 */
[----:B------:R3:W-:Y:S01]  /*5ad0*/  @P3 STG.E.U8 desc[UR18][R6.64], R25 ;  /* 0x0000001906003986 */ /* 0x0007e2000c101112 */
[----:B--2---:R-:W-:Y:S02]  /*5ae0*/  IADD3 R8, P3, PT, R11, R0, RZ ;  /* 0x000000000b087210 */ /* 0x004fe40007f7e0ff */
[----:B------:R-:W-:Y:S02]  /*5af0*/  ISETP.LT.AND P4, PT, R10, UR11, !P0 ;  /* 0x0000000b0a007c0c */ /* 0x000fe4000c781270 */
[----:B------:R-:W-:Y:S02]  /*5b00*/  PRMT R10, R25, 0x9910, RZ ;  /* 0x00009910190a7816 */ /* 0x000fe400000000ff */
[----:B------:R-:W-:Y:S02]  /*5b10*/  LEA.HI.X.SX32 R9, R11, R2, 0x1, P3 ;  /* 0x000000020b097211 */ /* 0x000fe400018f0eff */
[----:B0-----:R-:W-:-:S02]  /*5b20*/  IADD3 R4, P3, PT, R13, R0, RZ ;  /* 0x000000000d047210 */ /* 0x001fc40007f7e0ff */
[----:B------:R-:W-:Y:S02]  /*5b30*/  SHF.R.S32.HI R15, RZ, 0x8, R10 ;  /* 0x00000008ff0f7819 */ /* 0x000fe4000001140a */
[----:B------:R-:W-:Y:S02]  /*5b40*/  F2FP.SATFINITE.E4M3.F32.PACK_AB_MERGE_C R27, R27, R26, RZ ;  /* 0x0000001a1b1b723e */ /* 0x000fe400048070ff */
[C---:B------:R-:W-:Y:S01]  /*5b50*/  LEA.HI.X.SX32 R5, R13.reuse, R2, 0x1, P3 ;  /* 0x000000020d057211 */ /* 0x040fe200018f0eff */
[----:B------:R-:W-:Y:S01]  /*5b60*/  VIADD R13, R13, UR6 ;  /* 0x000000060d0d7c36 */ /* 0x000fe20008000000 */
[C---:B------:R-:W-:Y:S01]  /*5b70*/  LOP3.LUT R11, R3.reuse, 0x19, RZ, 0xfc, !PT ;  /* 0x00000019030b7812 */ /* 0x040fe200078efcff */
[----:B------:R0:W-:Y:S01]  /*5b80*/  @P6 STG.E.U8 desc[UR18][R8.64], R15 ;  /* 0x0000000f08006986 */ /* 0x0001e2000c101112 */
[C---:B------:R-:W-:Y:S02]  /*5b90*/  LOP3.LUT R12, R3.reuse, 0x17, RZ, 0xfc, !PT ;  /* 0x00000017030c7812 */ /* 0x040fe400078efcff */
[----:B------:R-:W-:Y:S01]  /*5ba0*/  LOP3.LUT R10, R3, 0x1a, RZ, 0xfc, !PT ;  /* 0x0000001a030a7812 */ /* 0x000fe200078efcff */
[----:B------:R2:W-:Y:S01]  /*5bb0*/  @P2 STG.E.U8 desc[UR18][R4.64], R27 ;  /* 0x0000001b04002986 */ /* 0x0005e2000c101112 */
[----:B------:R-:W-:Y:S01]  /*5bc0*/  ISETP.LT.AND P6, PT, R11, UR11, !P0 ;  /* 0x0000000b0b007c0c */ /* 0x000fe2000c7c1270 */
[----:B------:R-:W-:Y:S01]  /*5bd0*/  VIADD R11, R13, UR6 ;  /* 0x000000060d0b7c36 */ /* 0x000fe20008000000 */
[----:B------:R-:W-:-:S02]  /*5be0*/  ISETP.LT.AND P5, PT, R12, UR11, !P0 ;  /* 0x0000000b0c007c0c */ /* 0x000fc4000c7a1270 */
[----:B---3--:R-:W-:Y:S02]  /*5bf0*/  IADD3 R6, P2, PT, R13, R0, RZ ;  /* 0x000000000d067210 */ /* 0x008fe40007f5e0ff */
[----:B------:R-:W-:Y:S02]  /*5c00*/  ISETP.LT.AND P3, PT, R10, UR11, !P0 ;  /* 0x0000000b0a007c0c */ /* 0x000fe4000c761270 */
[----:B------:R-:W-:Y:S02]  /*5c10*/  PRMT R10, R27, 0x9910, RZ ;  /* 0x000099101b0a7816 */ /* 0x000fe400000000ff */
[----:B------:R-:W-:Y:S02]  /*5c20*/  LEA.HI.X.SX32 R7, R13, R2, 0x1, P2 ;  /* 0x000000020d077211 */ /* 0x000fe400010f0eff */
[----:B0-----:R-:W-:Y:S02]  /*5c30*/  IADD3 R8, P2, PT, R11, R0, RZ ;  /* 0x000000000b087210 */ /* 0x001fe40007f5e0ff */
[----:B------:R-:W-:-:S02]  /*5c40*/  SHF.R.S32.HI R15, RZ, 0x8, R10 ;  /* 0x00000008ff0f7819 */ /* 0x000fc4000001140a */
[----:B------:R-:W-:Y:S02]  /*5c50*/  F2FP.SATFINITE.E4M3.F32.PACK_AB_MERGE_C R29, R29, R28, RZ ;  /* 0x0000001c1d1d723e */ /* 0x000fe400048070ff */
[C---:B------:R-:W-:Y:S01]  /*5c60*/  LEA.HI.X.SX32 R9, R11.reuse, R2, 0x1, P2 ;  /* 0x000000020b097211 */ /* 0x040fe200010f0eff */
[----:B------:R-:W-:Y:S01]  /*5c70*/  VIADD R11, R11, UR6 ;  /* 0x000000060b0b7c36 */ /* 0x000fe20008000000 */
[----:B------:R0:W-:Y:S01]  /*5c80*/  @P5 STG.E.U8 desc[UR18][R6.64], R15 ;  /* 0x0000000f06005986 */ /* 0x0001e2000c101112 */
[----:B------:R-:W-:Y:S02]  /*5c90*/  LOP3.LUT R10, R3, 0x1c, RZ, 0xfc, !PT ;  /* 0x0000001c030a7812 */ /* 0x000fe400078efcff */
[C---:B------:R-:W-:Y:S01]  /*5ca0*/  VIADD R13, R11.reuse, UR6 ;  /* 0x000000060b0d7c36 */ /* 0x040fe20008000000 */
[----:B------:R3:W-:Y:S01]  /*5cb0*/  @P4 STG.E.U8 desc[UR18][R8.64], R29 ;  /* 0x0000001d08004986 */ /* 0x0007e2000c101112 */
[----:B--2---:R-:W-:Y:S02]  /*5cc0*/  IADD3 R4, P4, PT, R11, R0, RZ ;  /* 0x000000000b047210 */ /* 0x004fe40007f9e0ff */
[----:B------:R-:W-:-:S02]  /*5cd0*/  ISETP.LT.AND P2, PT, R10, UR11, !P0 ;  /* 0x0000000b0a007c0c */ /* 0x000fc4000c741270 */
[----:B------:R-:W-:Y:S02]  /*5ce0*/  PRMT R10, R29, 0x9910, RZ ;  /* 0x000099101d0a7816 */ /* 0x000fe400000000ff */
[----:B------:R-:W-:Y:S02]  /*5cf0*/  LEA.HI.X.SX32 R5, R11, R2, 0x1, P4 ;  /* 0x000000020b057211 */ /* 0x000fe400020f0eff */
[----:B0-----:R-:W-:Y:S02]  /*5d00*/  IADD3 R6, P4, PT, R13, R0, RZ ;  /* 0x000000000d067210 */ /* 0x001fe40007f9e0ff */
        /* <DEDUP_REMOVED lines=232> */
[----:B------:R-:W-:Y:S02]  /*6b90*/  PRMT R17, R61, 0x9910, RZ ;  /* 0x000099103d117816 */ /* 0x000fe400000000ff */
[C---:B------:R-:W-:Y:S01]  /*6ba0*/  VIADD R13, R11.reuse, UR6 ;  /* 0x000000060b0d7c36 */ /* 0x040fe20008000000 */
[----:B------:R3:W-:Y:S01]  /*6bb0*/  @P3 STG.E.U8 desc[UR18][R6.64], R61 ;  /* 0x0000003d06003986 */ /* 0x0007e2000c101112 */
[----:B--2---:R-:W-:Y:S02]  /*6bc0*/  IADD3 R8, P3, PT, R11, R0, RZ ;  /* 0x000000000b087210 */ /* 0x004fe40007f7e0ff */
[----:B------:R-:W-:-:S02]  /*6bd0*/  SHF.R.S32.HI R17, RZ, 0x8, R17 ;  /* 0x00000008ff117819 */ /* 0x000fc40000011411 */
[----:B------:R-:W-:Y:S01]  /*6be0*/  LEA.HI.X.SX32 R9, R11, R2, 0x1, P3 ;  /* 0x000000020b097211 */ /* 0x000fe200018f0eff */
[----:B------:R-:W-:Y:S01]  /*6bf0*/  VIADD R11, R13, UR6 ;  /* 0x000000060d0b7c36 */ /* 0x000fe20008000000 */
[----:B------:R-:W-:Y:S02]  /*6c00*/  LOP3.LUT R10, R3, 0x3c, RZ, 0xfc, !PT ;  /* 0x0000003c030a7812 */ /* 0x000fe400078efcff */
[----:B0-----:R-:W-:Y:S01]  /*6c10*/  IADD3 R4, P3, PT, R13, R0, RZ ;  /* 0x000000000d047210 */ /* 0x001fe20007f7e0ff */
[----:B------:R0:W-:Y:S01]  /*6c20*/  @P6 STG.E.U8 desc[UR18][R8.64], R17 ;  /* 0x0000001108006986 */ /* 0x0001e2000c101112 */
[----:B------:R-:W-:Y:S02]  /*6c30*/  LOP3.LUT R12, R3, 0x3b, RZ, 0xfc, !PT ;  /* 0x0000003b030c7812 */ /* 0x000fe400078efcff */
[----:B------:R-:W-:Y:S02]  /*6c40*/  ISETP.LT.AND P4, PT, R10, UR11, !P0 ;  /* 0x0000000b0a007c0c */ /* 0x000fe4000c781270 */
[----:B------:R-:W-:Y:S01]  /*6c50*/  LEA.HI.X.SX32 R5, R13, R2, 0x1, P3 ;  /* 0x000000020d057211 */ /* 0x000fe200018f0eff */
[----:B------:R-:W-:Y:S01]  /*6c60*/  VIADD R13, R11, UR6 ;  /* 0x000000060b0d7c36 */ /* 0x000fe20008000000 */
[----:B------:R-:W-:-:S02]  /*6c70*/  LOP3.LUT R10, R3, 0x3d, RZ, 0xfc, !PT ;  /* 0x0000003d030a7812 */ /* 0x000fc400078efcff */
[----:B---3--:R-:W-:Y:S01]  /*6c80*/  IADD3 R6, P6, PT, R11, R0, RZ ;  /* 0x000000000b067210 */ /* 0x008fe20007fde0ff */
[----:B------:R-:W-:Y:S01]  /*6c90*/  VIADD R15, R13, UR6 ;  /* 0x000000060d0f7c36 */ /* 0x000fe20008000000 */
[----:B------:R-:W-:Y:S02]  /*6ca0*/  F2FP.SATFINITE.E4M3.F32.PACK_AB_MERGE_C R63, R63, R62, RZ ;  /* 0x0000003e3f3f723e */ /* 0x000fe400048070ff */
[----:B------:R-:W-:Y:S02]  /*6cb0*/  ISETP.LT.AND P5, PT, R12, UR11, !P0 ;  /* 0x0000000b0c007c0c */ /* 0x000fe4000c7a1270 */
[----:B------:R-:W-:Y:S01]  /*6cc0*/  ISETP.LT.AND P3, PT, R10, UR11, !P0 ;  /* 0x0000000b0a007c0c */ /* 0x000fe2000c761270 */
[----:B------:R2:W-:Y:S01]  /*6cd0*/  @P2 STG.E.U8 desc[UR18][R4.64], R63 ;  /* 0x0000003f04002986 */ /* 0x0005e2000c101112 */
[----:B------:R-:W-:Y:S02]  /*6ce0*/  LOP3.LUT R12, R3, 0x3e, RZ, 0xfc, !PT ;  /* 0x0000003e030c7812 */ /* 0x000fe400078efcff */
[----:B------:R-:W-:-:S02]  /*6cf0*/  LEA.HI.X.SX32 R7, R11, R2, 0x1, P6 ;  /* 0x000000020b077211 */ /* 0x000fc400030f0eff */
[----:B------:R-:W-:Y:S02]  /*6d00*/  IADD3 R10, P6, PT, R13, R0, RZ ;  /* 0x000000000d0a7210 */ /* 0x000fe40007fde0ff */
[----:B------:R-:W-:Y:S02]  /*6d10*/  ISETP.LT.AND P2, PT, R12, UR11, !P0 ;  /* 0x0000000b0c007c0c */ /* 0x000fe4000c741270 */
[----:B------:R-:W-:Y:S01]  /*6d20*/  LOP3.LUT R12, R3, 0x3f, RZ, 0xfc, !PT ;  /* 0x0000003f030c7812 */ /* 0x000fe200078efcff */
[----:B------:R-:W-:Y:S01]  /*6d30*/  VIADD R3, R15, UR6 ;  /* 0x000000060f037c36 */ /* 0x000fe20008000000 */
[----:B------:R-:W-:Y:S02]  /*6d40*/  LEA.HI.X.SX32 R11, R13, R2, 0x1, P6 ;  /* 0x000000020d0b7211 */ /* 0x000fe400030f0eff */
[----:B0-----:R-:W-:Y:S01]  /*6d50*/  IADD3 R8, P6, PT, R15, R0, RZ ;  /* 0x000000000f087210 */ /* 0x001fe20007fde0ff */
[----:B------:R-:W-:Y:S01]  /*6d60*/  VIADD R13, R3, UR6 ;  /* 0x00000006030d7c36 */ /* 0x000fe20008000000 */
[----:B------:R-:W-:-:S02]  /*6d70*/  F2FP.SATFINITE.E4M3.F32.PACK_AB_MERGE_C R65, R65, R64, RZ ;  /* 0x000000404141723e */ /* 0x000fc400048070ff */
[----:B------:R-:W-:Y:S02]  /*6d80*/  LEA.HI.X.SX32 R9, R15, R2, 0x1, P6 ;  /* 0x000000020f097211 */ /* 0x000fe400030f0eff */
[----:B--2---:R-:W-:Y:S02]  /*6d90*/  IADD3 R4, P6, PT, R3, R0, RZ ;  /* 0x0000000003047210 */ /* 0x004fe40007fde0ff */
[----:B------:R-:W-:Y:S02]  /*6da0*/  ISETP.LT.AND P0, PT, R12, UR11, !P0 ;  /* 0x0000000b0c007c0c */ /* 0x000fe4000c701270 */
[----:B------:R-:W-:Y:S02]  /*6db0*/  PRMT R14, R63, 0x9910, RZ ;  /* 0x000099103f0e7816 */ /* 0x000fe400000000ff */
[----:B------:R-:W-:Y:S02]  /*6dc0*/  F2FP.SATFINITE.E4M3.F32.PACK_AB_MERGE_C R67, R67, R66, RZ ;  /* 0x000000424343723e */ /* 0x000fe400048070ff */
[----:B------:R-:W-:-:S02]  /*6dd0*/  PRMT R15, R65, 0x9910, RZ ;  /* 0x00009910410f7816 */ /* 0x000fc400000000ff */
[----:B------:R-:W-:Y:S02]  /*6de0*/  LEA.HI.X.SX32 R5, R3, R2, 0x1, P6 ;  /* 0x0000000203057211 */ /* 0x000fe400030f0eff */
[----:B------:R-:W-:Y:S02]  /*6df0*/  IADD3 R12, P6, PT, R13, R0, RZ ;  /* 0x000000000d0c7210 */ /* 0x000fe40007fde0ff */
[----:B------:R-:W-:Y:S02]  /*6e00*/  SHF.R.S32.HI R3, RZ, 0x8, R14 ;  /* 0x00000008ff037819 */ /* 0x000fe4000001140e */
[----:B------:R-:W-:Y:S02]  /*6e10*/  PRMT R17, R67, 0x9910, RZ ;  /* 0x0000991043117816 */ /* 0x000fe400000000ff */
[----:B------:R-:W-:Y:S01]  /*6e20*/  SHF.R.S32.HI R15, RZ, 0x8, R15 ;  /* 0x00000008ff0f7819 */ /* 0x000fe2000001140f */
[----:B------:R0:W-:Y:S01]  /*6e30*/  @P5 STG.E.U8 desc[UR18][R6.64], R3 ;  /* 0x0000000306005986 */ /* 0x0001e2000c101112 */
[----:B------:R-:W-:-:S02]  /*6e40*/  LEA.HI.X.SX32 R13, R13, R2, 0x1, P6 ;  /* 0x000000020d0d7211 */ /* 0x000fc400030f0eff */
[----:B------:R-:W-:Y:S01]  /*6e50*/  SHF.R.S32.HI R17, RZ, 0x8, R17 ;  /* 0x00000008ff117819 */ /* 0x000fe20000011411 */
[----:B------:R0:W-:Y:S04]  /*6e60*/  @P4 STG.E.U8 desc[UR18][R10.64], R65 ;  /* 0x000000410a004986 */ /* 0x0001e8000c101112 */
[----:B------:R0:W-:Y:S04]  /*6e70*/  @P3 STG.E.U8 desc[UR18][R8.64], R15 ;  /* 0x0000000f08003986 */ /* 0x0001e8000c101112 */
[----:B------:R0:W-:Y:S04]  /*6e80*/  @P2 STG.E.U8 desc[UR18][R4.64], R67 ;  /* 0x0000004304002986 */ /* 0x0001e8000c101112 */
[----:B------:R0:W-:Y:S01]  /*6e90*/  @P0 STG.E.U8 desc[UR18][R12.64], R17 ;  /* 0x000000110c000986 */ /* 0x0001e2000c101112 */
[----:B-1----:R-:W-:Y:S06]  /*6ea0*/  BAR.SYNC.DEFER_BLOCKING 0x0 ;  /* 0x0000000000007b1d */ /* 0x002fec0000010000 */
[----:B------:R-:W-:Y:S05]  /*6eb0*/  @P1 BRA `(.L_x_13) ;  /* 0x0000000000a01947 */ /* 0x000fea0003800000 */
[----:B------:R-:W1:Y:S01]  /*6ec0*/  S2UR UR5, SR_CgaCtaId ;  /* 0x00000000000579c3 */ /* 0x000e620000008800 */
[----:B------:R-:W-:Y:S01]  /*6ed0*/  NOP ;  /* 0x0000000000007918 */ /* 0x000fe20000000000 */
[----:B------:R-:W-:Y:S01]  /*6ee0*/  UMOV UR4, 0x50 ;  /* 0x0000005000047882 */ /* 0x000fe20000000000 */
[----:B------:R-:W-:Y:S02]  /*6ef0*/  IMAD.U32 R0, RZ, RZ, UR17 ;  /* 0x00000011ff007e24 */ /* 0x000fe4000f8e00ff */
[----:B0-----:R-:W-:Y:S02]  /*6f00*/  IMAD.MOV.U32 R3, RZ, RZ, 0x3 ;  /* 0x00000003ff037424 */ /* 0x001fe400078e00ff */
[----:B------:R-:W-:Y:S01]  /*6f10*/  IMAD.MOV.U32 R7, RZ, RZ, 0x1 ;  /* 0x00000001ff077424 */ /* 0x000fe200078e00ff */
[----:B------:R-:W-:-:S04]  /*6f20*/  LOP3.LUT R0, R0, 0xffff, RZ, 0xc0, !PT ;  /* 0x0000ffff00007812 */ /* 0x000fc800078ec0ff */
[----:B------:R-:W-:-:S05]  /*6f30*/  SHF.R.U32.HI R0, RZ, 0x5, R0 ;  /* 0x00000005ff007819 */ /* 0x000fca0000011600 */
[----:B------:R-:W-:Y:S01]  /*6f40*/  VIADD R2, R0, 0x10 ;  /* 0x0000001000027836 */ /* 0x000fe20000000000 */
[----:B------:R-:W-:Y:S01]  /*6f50*/  SHF.L.U32 R0, R3, R0, RZ ;  /* 0x0000000003007219 */ /* 0x000fe200000006ff */
[----:B-1----:R-:W-:-:S03]  /*6f60*/  ULEA UR6, UR5, UR4, 0x18 ;  /* 0x0000000405067291 */ /* 0x002fc6000f8ec0ff */
[----:B------:R-:W-:-:S04]  /*6f70*/  SHF.L.U32 R3, R7, R2, RZ ;  /* 0x0000000207037219 */ /* 0x000fc800000006ff */
[----:B------:R-:W-:Y:S02]  /*6f80*/  LOP3.LUT R0, R3, R0, RZ, 0xfc, !PT ;  /* 0x0000000003007212 */ /* 0x000fe400078efcff */
[----:B------:R-:W0:Y:S02]  /*6f90*/  LDS R5, [UR6] ;  /* 0x00000006ff057984 */ /* 0x000e240008000800 */
[C---:B------:R-:W-:Y:S02]  /*6fa0*/  LOP3.LUT R2, R0.reuse, 0xffff, RZ, 0xc0, !PT ;  /* 0x0000ffff00027812 */ /* 0x040fe400078ec0ff */
[----:B0-----:R-:W-:-:S04]  /*6fb0*/  LOP3.LUT R3, R0, 0xffff, R5, 0x80, !PT ;  /* 0x0000ffff00037812 */ /* 0x001fc800078e8005 */
[----:B------:R-:W-:-:S13]  /*6fc0*/  ISETP.NE.AND P0, PT, R3, R2, PT ;  /* 0x000000020300720c */ /* 0x000fda0003f05270 */
[----:B------:R-:W-:Y:S05]  /*6fd0*/  @P0 BRA `(.L_x_14) ;  /* 0x0000000000500947 */ /* 0x000fea0003800000 */
[----:B------:R-:W-:Y:S02]  /*6fe0*/  SHF.R.U32.HI R5, RZ, 0x10, R5 ;  /* 0x00000010ff057819 */ /* 0x000fe40000011605 */
[----:B------:R-:W-:-:S04]  /*6ff0*/  SHF.R.U32.HI R2, RZ, 0x10, R0 ;  /* 0x00000010ff027819 */ /* 0x000fc80000011600 */
[----:B------:R-:W-:-:S04]  /*7000*/  LOP3.LUT R5, R5, R2, RZ, 0xc0, !PT ;  /* 0x0000000205057212 */ /* 0x000fc800078ec0ff */
[----:B------:R-:W-:-:S13]  /*7010*/  ISETP.NE.AND P0, PT, R5, R2, PT ;  /* 0x000000020500720c */ /* 0x000fda0003f05270 */
[----:B------:R-:W-:Y:S05]  /*7020*/  @P0 BRA `(.L_x_15) ;  /* 0x0000000000300947 */ /* 0x000fea0003800000 */
[----:B------:R-:W-:Y:S01]  /*7030*/  R2UR UR4, R0 ;  /* 0x00000000000472ca */ /* 0x000fe200000e0000 */
[----:B------:R-:W-:Y:S01]  /*7040*/  VOTEU.ANY UR5, UPT, PT ;  /* 0x0000000000057886 */ /* 0x000fe200038e0100 */
[----:B------:R-:W0:Y:S01]  /*7050*/  S2R R0, SR_LANEID ;  /* 0x0000000000007919 */ /* 0x000e220000000000 */
[----:B------:R-:W-:-:S10]  /*7060*/  UFLO.U32 UR5, UR5 ;  /* 0x00000005000572bd */ /* 0x000fd400080e0000 */
[----:B------:R-:W-:-:S06]  /*7070*/  ULOP3.LUT UR4, URZ, UR4, URZ, 0x33, !UPT ;  /* 0x00000004ff047292 */ /* 0x000fcc000f8e33ff */
[----:B------:R-:W-:-:S04]  /*7080*/  IMAD.U32 R2, RZ, RZ, UR4 ;  /* 0x00000004ff027e24 */ /* 0x000fc8000f8e00ff */
[----:B------:R-:W1:Y:S02]  /*7090*/  REDUX UR7, R2 ;  /* 0x00000000020773c4 */ /* 0x000e640000000000 */
[----:B------:R2:W-:Y:S01]  /*70a0*/  UTCATOMSWS.AND URZ, UR4 ;  /* 0x0000000400ff79e3 */ /* 0x0005e20008000000 */
[----:B0-----:R-:W-:Y:S01]  /*70b0*/  ISETP.EQ.U32.AND P0, PT, R0, UR5, PT ;  /* 0x0000000500007c0c */ /* 0x001fe2000bf02070 */
[----:B-1----:R-:W-:-:S12]  /*70c0*/  IMAD.U32 R0, RZ, RZ, UR7 ;  /* 0x00000007ff007e24 */ /* 0x002fd8000f8e00ff */
[----:B------:R2:W-:Y:S01]  /*70d0*/  @P0 ATOMS.AND RZ, [UR6], R0 ;  /* 0x00000000ffff098c */ /* 0x0005e2000a800006 */
[----:B------:R-:W-:Y:S05]  /*70e0*/  BRA `(.L_x_13) ;  /* 0x0000000000147947 */ /* 0x000fea0003800000 */
.L_x_15:
[----:B------:R-:W-:-:S07]  /*70f0*/  MOV R2, 0x7110 ;  /* 0x0000711000027802 */ /* 0x000fce0000000f00 */
[----:B------:R-:W-:Y:S05]  /*7100*/  CALL.REL.NOINC `($__internal_0_$__cuda_sm10x_tcgen05_guardrail_trap_col_being_dealloced_not_returned_by_alloc) ;  /* 0x00000000002c7944 */ /* 0x000fea0003c00000 */
[----:B------:R-:W-:Y:S05]  /*7110*/  BRA `(.L_x_13) ;  /* 0x0000000000087947 */ /* 0x000fea0003800000 */
.L_x_14:
[----:B------:R-:W-:-:S07]  /*7120*/  MOV R2, 0x7140 ;  /* 0x0000714000027802 */ /* 0x000fce0000000f00 */
[----:B------:R-:W-:Y:S05]  /*7130*/  CALL.REL.NOINC `($__internal_2_$__cuda_sm10x_tcgen05_guardrail_trap_unallocated_columns_being_dealloced) ;  /* 0x0000000000387944 */ /* 0x000fea0003c00000 */
.L_x_13:
[----:B------:R-:W-:Y:S01]  /*7140*/  NOP ;  /* 0x0000000000007918 */ /* 0x000fe20000000000 */
[----:B--2---:R-:W-:Y:S05]  /*7150*/  EXIT ;  /* 0x000000000000794d */ /* 0x004fea0003800000 */
.L_x_8:
[----:B------:R-:W0:Y:S02]  /*7160*/  SYNCS.PHASECHK.TRANS64.TRYWAIT P6, [UR13], R122 ;  /* 0x0000007aff0075a7 */ /* 0x000e2400080c110d */
[----:B0-----:R-:W-:Y:S05]  /*7170*/  @!P6 BRA `(.L_x_8) ;  /* 0xfffffffc00f8e947 */ /* 0x001fea000383ffff */
[----:B------:R-:W-:Y:S05]  /*7180*/  BRA `(.L_x_16) ;  /* 0xffffffcc00747947 */ /* 0x000fea000383ffff */
.L_x_12:
[----:B------:R-:W3:Y:S02]  /*7190*/  SYNCS.PHASECHK.TRANS64.TRYWAIT P0, [UR13], R4 ;  /* 0x00000004ff0075a7 */ /* 0x000ee4000800110d */
[----:B---3--:R-:W-:Y:S05]  /*71a0*/  @!P0 BRA `(.L_x_12) ;  /* 0xfffffffc00f88947 */ /* 0x008fea000383ffff */
[----:B------:R-:W-:Y:S05]  /*71b0*/  BRA `(.L_x_11) ;  /* 0xffffffdc00807947 */ /* 0x000fea000383ffff */
        .weak           $__internal_0_$__cuda_sm10x_tcgen05_guardrail_trap_col_being_dealloced_not_returned_by_alloc
        .type           $__internal_0_$__cuda_sm10x_tcgen05_guardrail_trap_col_being_dealloced_not_returned_by_alloc,@function
        .size           $__internal_0_$__cuda_sm10x_tcgen05_guardrail_trap_col_being_dealloced_not_returned_by_alloc,($__internal_1_$__cuda_sm10x_tcgen05_guardrail_trap_phase_invalid_during_alloc - $__internal_0_$__cuda_sm10x_tcgen05_guardrail_trap_col_being_dealloced_not_returned_by_alloc)
$__internal_0_$__cuda_sm10x_tcgen05_guardrail_trap_col_being_dealloced_not_returned_by_alloc:
[----:B------:R-:W-:Y:S05]  /*71c0*/  BPT.TRAP 0x1 ;  /* 0x000000040000795c */ /* 0x000fea0000300000 */
[----:B------:R-:W-:-:S04]  /*71d0*/  IMAD.MOV.U32 R3, RZ, RZ, 0x0 ;  /* 0x00000000ff037424 */ /* 0x000fc800078e00ff */
[----:B------:R-:W-:Y:S05]  /*71e0*/  RET.REL.NODEC R2 `(matmul_kernel) ;  /* 0xffffff8c02847950 */ /* 0x000fea0003c3ffff */
        .weak           $__internal_1_$__cuda_sm10x_tcgen05_guardrail_trap_phase_invalid_during_alloc
        .type           $__internal_1_$__cuda_sm10x_tcgen05_guardrail_trap_phase_invalid_during_alloc,@function
        .size           $__internal_1_$__cuda_sm10x_tcgen05_guardrail_trap_phase_invalid_during_alloc,($__internal_2_$__cuda_sm10x_tcgen05_guardrail_trap_unallocated_columns_being_dealloced - $__internal_1_$__cuda_sm10x_tcgen05_guardrail_trap_phase_invalid_during_alloc)
$__internal_1_$__cuda_sm10x_tcgen05_guardrail_trap_phase_invalid_during_alloc:
[----:B------:R-:W-:Y:S05]  /*71f0*/  BPT.TRAP 0x1 ;  /* 0x000000040000795c */ /* 0x000fea0000300000 */
[----:B------:R-:W-:-:S04]  /*7200*/  IMAD.MOV.U32 R3, RZ, RZ, 0x0 ;  /* 0x00000000ff037424 */ /* 0x000fc800078e00ff */
[----:B------:R-:W-:Y:S05]  /*7210*/  RET.REL.NODEC R2 `(matmul_kernel) ;  /* 0xffffff8c02787950 */ /* 0x000fea0003c3ffff */
        .weak           $__internal_2_$__cuda_sm10x_tcgen05_guardrail_trap_unallocated_columns_being_dealloced
        .type           $__internal_2_$__cuda_sm10x_tcgen05_guardrail_trap_unallocated_columns_being_dealloced,@function
        .size           $__internal_2_$__cuda_sm10x_tcgen05_guardrail_trap_unallocated_columns_being_dealloced,(.L_x_20 - $__internal_2_$__cuda_sm10x_tcgen05_guardrail_trap_unallocated_columns_being_dealloced)
$__internal_2_$__cuda_sm10x_tcgen05_guardrail_trap_unallocated_columns_being_dealloced:
[----:B------:R-:W-:Y:S05]  /*7220*/  BPT.TRAP 0x1 ;  /* 0x000000040000795c */ /* 0x000fea0000300000 */
[----:B------:R-:W-:-:S04]  /*7230*/  IMAD.MOV.U32 R3, RZ, RZ, 0x0 ;  /* 0x00000000ff037424 */ /* 0x000fc800078e00ff */
[----:B------:R-:W-:Y:S05]  /*7240*/  RET.REL.NODEC R2 `(matmul_kernel) ;  /* 0xffffff8c026c7950 */ /* 0x000fea0003c3ffff */
.L_x_17:
[----:B------:R-:W-:-:S00]  /*7250*/  BRA `(.L_x_17) ;  /* 0xfffffffc00fc7947 */ /* 0x000fc0000383ffff */
[----:B------:R-:W-:-:S00]  /*7260*/  NOP ;  /* 0x0000000000007918 */ /* 0x000fc00000000000 */
        /* <DEDUP_REMOVED lines=9> */
.L_x_20:


//--------------------- .nv.shared.matmul_kernel  --------------------------
	.section	.nv.shared.matmul_kernel,"aw",@nobits
	.sectionflags	@""
	.align	16
	.zero		1024


//--------------------- .nv.shared.reserved.0     --------------------------
	.section	.nv.shared.reserved.0,"aw",@nobits
	.align	8
	.weak		__nv_reservedSMEM_offset_0_alias
	.size		__nv_reservedSMEM_offset_0_alias, 0, 64
	.other		__nv_reservedSMEM_offset_0_alias,@"STO_CUDA_RESERVED_SHARED STV_DEFAULT"
__nv_reservedSMEM_offset_0_alias:
	.zero		0
.nv.shared.reserved.0:
	.zero		64
	.weak		__nv_reservedSMEM_allocation_phase
	.type		__nv_reservedSMEM_allocation_phase,@object
	.size		__nv_reservedSMEM_allocation_phase,(.L_0 - __nv_reservedSMEM_allocation_phase)
__nv_reservedSMEM_allocation_phase:
	.zero		1
.L_0:
	.zero		7
	.weak		__nv_reservedSMEM_devtool_atexit_pc
	.type		__nv_reservedSMEM_devtool_atexit_pc,@object
	.size		__nv_reservedSMEM_devtool_atexit_pc,(__nv_reservedSMEM_allocation_mask - __nv_reservedSMEM_devtool_atexit_pc)
__nv_reservedSMEM_devtool_atexit_pc:
	.zero		8
	.weak		__nv_reservedSMEM_allocation_mask
	.type		__nv_reservedSMEM_allocation_mask,@object
	.size		__nv_reservedSMEM_allocation_mask,(.L_2 - __nv_reservedSMEM_allocation_mask)
__nv_reservedSMEM_allocation_mask:
	.zero		4
.L_2:


//--------------------- .nv.constant0.matmul_kernel --------------------------
	.section	.nv.constant0.matmul_kernel,"a",@progbits
	.sectionflags	@""
	.align	4
.nv.constant0.matmul_kernel:
	.zero		976


//--------------------- SYMBOLS --------------------------

	.type		.nv.reservedSmem.offset0,@object
	.size		.nv.reservedSmem.offset0,0x4
	.type		.nv.reservedSmem.cap,@object
	.size		.nv.reservedSmem.cap,0x4
